//
// Generated by NVIDIA NVVM Compiler
//
// Compiler Build ID: CL-36424714
// Cuda compilation tools, release 13.0, V13.0.88
// Based on NVVM 20.0.0
//

.version 9.0
.target sm_100
.address_size 64

	// .globl	_Z25fused_ry_rotations_kernelP6float2PKfiim
.global .align 4 .b8 __cudart_i2opi_f[24] = {65, 144, 67, 60, 153, 149, 98, 219, 192, 221, 52, 245, 209, 87, 39, 252, 41, 21, 68, 78, 110, 131, 249, 162};

.visible .entry _Z25fused_ry_rotations_kernelP6float2PKfiim(
	.param .u64 .ptr .align 1 _Z25fused_ry_rotations_kernelP6float2PKfiim_param_0,
	.param .u64 .ptr .align 1 _Z25fused_ry_rotations_kernelP6float2PKfiim_param_1,
	.param .u32 _Z25fused_ry_rotations_kernelP6float2PKfiim_param_2,
	.param .u32 _Z25fused_ry_rotations_kernelP6float2PKfiim_param_3,
	.param .u64 _Z25fused_ry_rotations_kernelP6float2PKfiim_param_4
)
{
	.local .align 4 .b8 	__local_depot0[28];
	.reg .b64 	%SP;
	.reg .b64 	%SPL;
	.reg .pred 	%p<21>;
	.reg .b32 	%r<90>;
	.reg .b32 	%f<63>;
	.reg .b64 	%rd<66>;
	.reg .b64 	%fd<5>;

	mov.u64 	%SPL, __local_depot0;
	ld.param.u64 	%rd20, [_Z25fused_ry_rotations_kernelP6float2PKfiim_param_0];
	ld.param.u64 	%rd21, [_Z25fused_ry_rotations_kernelP6float2PKfiim_param_1];
	ld.param.u32 	%r36, [_Z25fused_ry_rotations_kernelP6float2PKfiim_param_2];
	ld.param.u32 	%r35, [_Z25fused_ry_rotations_kernelP6float2PKfiim_param_3];
	ld.param.u64 	%rd22, [_Z25fused_ry_rotations_kernelP6float2PKfiim_param_4];
	add.u64 	%rd1, %SPL, 0;
	mov.u32 	%r1, %ctaid.y;
	setp.ge.s32 	%p1, %r1, %r36;
	@%p1 bra 	$L__BB0_21;
	mov.u32 	%r2, %ctaid.x;
	setp.ge.s32 	%p2, %r2, %r35;
	@%p2 bra 	$L__BB0_21;
	mov.u32 	%r89, %tid.x;
	shr.u64 	%rd24, %rd22, 1;
	cvt.u32.u64 	%r4, %rd24;
	cvt.u64.u32 	%rd25, %r1;
	mul.lo.s64 	%rd26, %rd22, %rd25;
	cvta.to.global.u64 	%rd27, %rd20;
	shl.b64 	%rd28, %rd26, 3;
	add.s64 	%rd2, %rd27, %rd28;
	mad.lo.s32 	%r37, %r35, %r1, %r2;
	cvta.to.global.u64 	%rd29, %rd21;
	mul.wide.u32 	%rd30, %r37, 4;
	add.s64 	%rd31, %rd29, %rd30;
	ld.global.f32 	%f12, [%rd31];
	mul.f32 	%f1, %f12, 0f3F000000;
	mul.f32 	%f13, %f1, 0f3F22F983;
	cvt.rni.s32.f32 	%r88, %f13;
	cvt.rn.f32.s32 	%f14, %r88;
	fma.rn.f32 	%f15, %f14, 0fBFC90FDA, %f1;
	fma.rn.f32 	%f16, %f14, 0fB3A22168, %f15;
	fma.rn.f32 	%f62, %f14, 0fA7C234C5, %f16;
	abs.f32 	%f3, %f1;
	setp.ltu.f32 	%p3, %f3, 0f47CE4780;
	mov.u32 	%r84, %r88;
	mov.f32 	%f61, %f62;
	@%p3 bra 	$L__BB0_10;
	setp.neu.f32 	%p4, %f3, 0f7F800000;
	@%p4 bra 	$L__BB0_5;
	mov.f32 	%f19, 0f00000000;
	mul.rn.f32 	%f61, %f1, %f19;
	mov.b32 	%r84, 0;
	bra.uni 	$L__BB0_10;
$L__BB0_5:
	mov.b32 	%r6, %f1;
	shl.b32 	%r39, %r6, 8;
	or.b32  	%r7, %r39, -2147483648;
	mov.b64 	%rd62, 0;
	mov.b32 	%r81, 0;
	mov.u64 	%rd60, __cudart_i2opi_f;
	mov.u64 	%rd61, %rd1;
$L__BB0_6:
	.pragma "nounroll";
	ld.global.nc.u32 	%r40, [%rd60];
	mad.wide.u32 	%rd34, %r40, %r7, %rd62;
	shr.u64 	%rd62, %rd34, 32;
	st.local.u32 	[%rd61], %rd34;
	add.s32 	%r81, %r81, 1;
	add.s64 	%rd61, %rd61, 4;
	add.s64 	%rd60, %rd60, 4;
	setp.ne.s32 	%p5, %r81, 6;
	@%p5 bra 	$L__BB0_6;
	shr.u32 	%r41, %r6, 23;
	st.local.u32 	[%rd1+24], %rd62;
	and.b32  	%r10, %r41, 31;
	and.b32  	%r42, %r41, 224;
	add.s32 	%r43, %r42, -128;
	shr.u32 	%r44, %r43, 5;
	mul.wide.u32 	%rd35, %r44, 4;
	sub.s64 	%rd9, %rd1, %rd35;
	ld.local.u32 	%r82, [%rd9+24];
	ld.local.u32 	%r83, [%rd9+20];
	setp.eq.s32 	%p6, %r10, 0;
	@%p6 bra 	$L__BB0_9;
	shf.l.wrap.b32 	%r82, %r83, %r82, %r10;
	ld.local.u32 	%r45, [%rd9+16];
	shf.l.wrap.b32 	%r83, %r45, %r83, %r10;
$L__BB0_9:
	shr.u32 	%r46, %r82, 30;
	shf.l.wrap.b32 	%r47, %r83, %r82, 2;
	shl.b32 	%r48, %r83, 2;
	shr.u32 	%r49, %r47, 31;
	add.s32 	%r50, %r49, %r46;
	neg.s32 	%r51, %r50;
	setp.lt.s32 	%p7, %r6, 0;
	selp.b32 	%r84, %r51, %r50, %p7;
	xor.b32  	%r52, %r47, %r6;
	shr.s32 	%r53, %r47, 31;
	xor.b32  	%r54, %r53, %r47;
	xor.b32  	%r55, %r53, %r48;
	cvt.u64.u32 	%rd36, %r54;
	shl.b64 	%rd37, %rd36, 32;
	cvt.u64.u32 	%rd38, %r55;
	or.b64  	%rd39, %rd37, %rd38;
	cvt.rn.f64.s64 	%fd1, %rd39;
	mul.f64 	%fd2, %fd1, 0d3BF921FB54442D19;
	cvt.rn.f32.f64 	%f17, %fd2;
	neg.f32 	%f18, %f17;
	setp.lt.s32 	%p8, %r52, 0;
	selp.f32 	%f61, %f18, %f17, %p8;
$L__BB0_10:
	setp.ltu.f32 	%p9, %f3, 0f47CE4780;
	add.s32 	%r57, %r84, 1;
	mul.rn.f32 	%f20, %f61, %f61;
	and.b32  	%r58, %r84, 1;
	setp.eq.b32 	%p10, %r58, 1;
	selp.f32 	%f21, %f61, 0f3F800000, %p10;
	fma.rn.f32 	%f22, %f20, %f21, 0f00000000;
	fma.rn.f32 	%f23, %f20, 0f37CBAC00, 0fBAB607ED;
	selp.f32 	%f24, 0fB94D4153, %f23, %p10;
	selp.f32 	%f25, 0f3C0885E4, 0f3D2AAABB, %p10;
	fma.rn.f32 	%f26, %f24, %f20, %f25;
	selp.f32 	%f27, 0fBE2AAAA8, 0fBEFFFFFF, %p10;
	fma.rn.f32 	%f28, %f26, %f20, %f27;
	fma.rn.f32 	%f29, %f28, %f22, %f21;
	and.b32  	%r59, %r57, 2;
	setp.eq.s32 	%p11, %r59, 0;
	mov.f32 	%f30, 0f00000000;
	sub.f32 	%f31, %f30, %f29;
	selp.f32 	%f7, %f29, %f31, %p11;
	@%p9 bra 	$L__BB0_18;
	setp.neu.f32 	%p12, %f3, 0f7F800000;
	@%p12 bra 	$L__BB0_13;
	mov.f32 	%f34, 0f00000000;
	mul.rn.f32 	%f62, %f1, %f34;
	mov.b32 	%r88, 0;
	bra.uni 	$L__BB0_18;
$L__BB0_13:
	mov.b32 	%r19, %f1;
	shl.b32 	%r61, %r19, 8;
	or.b32  	%r20, %r61, -2147483648;
	mov.b64 	%rd65, 0;
	mov.b32 	%r85, 0;
	mov.u64 	%rd63, __cudart_i2opi_f;
	mov.u64 	%rd64, %rd1;
$L__BB0_14:
	.pragma "nounroll";
	ld.global.nc.u32 	%r62, [%rd63];
	mad.wide.u32 	%rd42, %r62, %r20, %rd65;
	shr.u64 	%rd65, %rd42, 32;
	st.local.u32 	[%rd64], %rd42;
	add.s32 	%r85, %r85, 1;
	add.s64 	%rd64, %rd64, 4;
	add.s64 	%rd63, %rd63, 4;
	setp.ne.s32 	%p13, %r85, 6;
	@%p13 bra 	$L__BB0_14;
	shr.u32 	%r63, %r19, 23;
	st.local.u32 	[%rd1+24], %rd65;
	and.b32  	%r23, %r63, 31;
	and.b32  	%r64, %r63, 224;
	add.s32 	%r65, %r64, -128;
	shr.u32 	%r66, %r65, 5;
	mul.wide.u32 	%rd43, %r66, 4;
	sub.s64 	%rd16, %rd1, %rd43;
	ld.local.u32 	%r86, [%rd16+24];
	ld.local.u32 	%r87, [%rd16+20];
	setp.eq.s32 	%p14, %r23, 0;
	@%p14 bra 	$L__BB0_17;
	shf.l.wrap.b32 	%r86, %r87, %r86, %r23;
	ld.local.u32 	%r67, [%rd16+16];
	shf.l.wrap.b32 	%r87, %r67, %r87, %r23;
$L__BB0_17:
	shr.u32 	%r68, %r86, 30;
	shf.l.wrap.b32 	%r69, %r87, %r86, 2;
	shl.b32 	%r70, %r87, 2;
	shr.u32 	%r71, %r69, 31;
	add.s32 	%r72, %r71, %r68;
	neg.s32 	%r73, %r72;
	setp.lt.s32 	%p15, %r19, 0;
	selp.b32 	%r88, %r73, %r72, %p15;
	xor.b32  	%r74, %r69, %r19;
	shr.s32 	%r75, %r69, 31;
	xor.b32  	%r76, %r75, %r69;
	xor.b32  	%r77, %r75, %r70;
	cvt.u64.u32 	%rd44, %r76;
	shl.b64 	%rd45, %rd44, 32;
	cvt.u64.u32 	%rd46, %r77;
	or.b64  	%rd47, %rd45, %rd46;
	cvt.rn.f64.s64 	%fd3, %rd47;
	mul.f64 	%fd4, %fd3, 0d3BF921FB54442D19;
	cvt.rn.f32.f64 	%f32, %fd4;
	neg.f32 	%f33, %f32;
	setp.lt.s32 	%p16, %r74, 0;
	selp.f32 	%f62, %f33, %f32, %p16;
$L__BB0_18:
	mul.rn.f32 	%f35, %f62, %f62;
	and.b32  	%r79, %r88, 1;
	setp.eq.b32 	%p17, %r79, 1;
	selp.f32 	%f36, 0f3F800000, %f62, %p17;
	fma.rn.f32 	%f37, %f35, %f36, 0f00000000;
	fma.rn.f32 	%f38, %f35, 0f37CBAC00, 0fBAB607ED;
	selp.f32 	%f39, %f38, 0fB94D4153, %p17;
	selp.f32 	%f40, 0f3D2AAABB, 0f3C0885E4, %p17;
	fma.rn.f32 	%f41, %f39, %f35, %f40;
	selp.f32 	%f42, 0fBEFFFFFF, 0fBE2AAAA8, %p17;
	fma.rn.f32 	%f43, %f41, %f35, %f42;
	fma.rn.f32 	%f44, %f43, %f37, %f36;
	and.b32  	%r80, %r88, 2;
	setp.eq.s32 	%p18, %r80, 0;
	mov.f32 	%f45, 0f00000000;
	sub.f32 	%f46, %f45, %f44;
	selp.f32 	%f11, %f44, %f46, %p18;
	setp.ge.s32 	%p19, %r89, %r4;
	@%p19 bra 	$L__BB0_21;
	mov.b64 	%rd48, -1;
	shl.b64 	%rd17, %rd48, %r2;
	not.b64 	%rd18, %rd17;
	mov.b64 	%rd49, 1;
	shl.b64 	%rd19, %rd49, %r2;
	mov.u32 	%r32, %ntid.x;
$L__BB0_20:
	cvt.s64.s32 	%rd50, %r89;
	and.b64  	%rd51, %rd50, %rd18;
	and.b64  	%rd52, %rd17, %rd50;
	shl.b64 	%rd53, %rd52, 1;
	or.b64  	%rd54, %rd53, %rd51;
	or.b64  	%rd55, %rd54, %rd19;
	shl.b64 	%rd56, %rd54, 3;
	add.s64 	%rd57, %rd2, %rd56;
	ld.global.v2.f32 	{%f47, %f48}, [%rd57];
	shl.b64 	%rd58, %rd55, 3;
	add.s64 	%rd59, %rd2, %rd58;
	ld.global.v2.f32 	{%f49, %f50}, [%rd59];
	mul.f32 	%f51, %f7, %f47;
	mul.f32 	%f52, %f11, %f49;
	sub.f32 	%f53, %f51, %f52;
	mul.f32 	%f54, %f7, %f48;
	mul.f32 	%f55, %f11, %f50;
	sub.f32 	%f56, %f54, %f55;
	mul.f32 	%f57, %f7, %f49;
	fma.rn.f32 	%f58, %f11, %f47, %f57;
	mul.f32 	%f59, %f7, %f50;
	fma.rn.f32 	%f60, %f11, %f48, %f59;
	st.global.v2.f32 	[%rd57], {%f53, %f56};
	st.global.v2.f32 	[%rd59], {%f58, %f60};
	add.s32 	%r89, %r89, %r32;
	setp.lt.s32 	%p20, %r89, %r4;
	@%p20 bra 	$L__BB0_20;
$L__BB0_21:
	ret;

}
	// .globl	_Z25fused_rz_rotations_kernelP6float2PKfiim
.visible .entry _Z25fused_rz_rotations_kernelP6float2PKfiim(
	.param .u64 .ptr .align 1 _Z25fused_rz_rotations_kernelP6float2PKfiim_param_0,
	.param .u64 .ptr .align 1 _Z25fused_rz_rotations_kernelP6float2PKfiim_param_1,
	.param .u32 _Z25fused_rz_rotations_kernelP6float2PKfiim_param_2,
	.param .u32 _Z25fused_rz_rotations_kernelP6float2PKfiim_param_3,
	.param .u64 _Z25fused_rz_rotations_kernelP6float2PKfiim_param_4
)
{
	.local .align 4 .b8 	__local_depot1[28];
	.reg .b64 	%SP;
	.reg .b64 	%SPL;
	.reg .pred 	%p<22>;
	.reg .b32 	%r<89>;
	.reg .b32 	%f<63>;
	.reg .b64 	%rd<61>;
	.reg .b64 	%fd<5>;

	mov.u64 	%SPL, __local_depot1;
	ld.param.u64 	%rd21, [_Z25fused_rz_rotations_kernelP6float2PKfiim_param_0];
	ld.param.u64 	%rd22, [_Z25fused_rz_rotations_kernelP6float2PKfiim_param_1];
	ld.param.u32 	%r35, [_Z25fused_rz_rotations_kernelP6float2PKfiim_param_2];
	ld.param.u32 	%r34, [_Z25fused_rz_rotations_kernelP6float2PKfiim_param_3];
	ld.param.u64 	%rd23, [_Z25fused_rz_rotations_kernelP6float2PKfiim_param_4];
	add.u64 	%rd1, %SPL, 0;
	mov.u32 	%r1, %ctaid.y;
	setp.ge.s32 	%p1, %r1, %r35;
	@%p1 bra 	$L__BB1_24;
	mov.u32 	%r2, %ctaid.x;
	setp.ge.s32 	%p2, %r2, %r34;
	@%p2 bra 	$L__BB1_24;
	mov.u32 	%r88, %tid.x;
	cvt.u64.u32 	%rd25, %r1;
	mul.lo.s64 	%rd26, %rd23, %rd25;
	cvta.to.global.u64 	%rd27, %rd21;
	shl.b64 	%rd28, %rd26, 3;
	add.s64 	%rd2, %rd27, %rd28;
	mad.lo.s32 	%r36, %r34, %r1, %r2;
	cvta.to.global.u64 	%rd29, %rd22;
	mul.wide.u32 	%rd30, %r36, 4;
	add.s64 	%rd31, %rd29, %rd30;
	ld.global.f32 	%f12, [%rd31];
	mul.f32 	%f1, %f12, 0f3F000000;
	mul.f32 	%f13, %f1, 0f3F22F983;
	cvt.rni.s32.f32 	%r87, %f13;
	cvt.rn.f32.s32 	%f14, %r87;
	fma.rn.f32 	%f15, %f14, 0fBFC90FDA, %f1;
	fma.rn.f32 	%f16, %f14, 0fB3A22168, %f15;
	fma.rn.f32 	%f62, %f14, 0fA7C234C5, %f16;
	abs.f32 	%f3, %f1;
	setp.ltu.f32 	%p3, %f3, 0f47CE4780;
	mov.u32 	%r83, %r87;
	mov.f32 	%f61, %f62;
	@%p3 bra 	$L__BB1_10;
	setp.neu.f32 	%p4, %f3, 0f7F800000;
	@%p4 bra 	$L__BB1_5;
	mov.f32 	%f19, 0f00000000;
	mul.rn.f32 	%f61, %f1, %f19;
	mov.b32 	%r83, 0;
	bra.uni 	$L__BB1_10;
$L__BB1_5:
	mov.b32 	%r5, %f1;
	shl.b32 	%r38, %r5, 8;
	or.b32  	%r6, %r38, -2147483648;
	mov.b64 	%rd56, 0;
	mov.b32 	%r80, 0;
	mov.u64 	%rd54, __cudart_i2opi_f;
	mov.u64 	%rd55, %rd1;
$L__BB1_6:
	.pragma "nounroll";
	ld.global.nc.u32 	%r39, [%rd54];
	mad.wide.u32 	%rd34, %r39, %r6, %rd56;
	shr.u64 	%rd56, %rd34, 32;
	st.local.u32 	[%rd55], %rd34;
	add.s32 	%r80, %r80, 1;
	add.s64 	%rd55, %rd55, 4;
	add.s64 	%rd54, %rd54, 4;
	setp.ne.s32 	%p5, %r80, 6;
	@%p5 bra 	$L__BB1_6;
	shr.u32 	%r40, %r5, 23;
	st.local.u32 	[%rd1+24], %rd56;
	and.b32  	%r9, %r40, 31;
	and.b32  	%r41, %r40, 224;
	add.s32 	%r42, %r41, -128;
	shr.u32 	%r43, %r42, 5;
	mul.wide.u32 	%rd35, %r43, 4;
	sub.s64 	%rd9, %rd1, %rd35;
	ld.local.u32 	%r81, [%rd9+24];
	ld.local.u32 	%r82, [%rd9+20];
	setp.eq.s32 	%p6, %r9, 0;
	@%p6 bra 	$L__BB1_9;
	shf.l.wrap.b32 	%r81, %r82, %r81, %r9;
	ld.local.u32 	%r44, [%rd9+16];
	shf.l.wrap.b32 	%r82, %r44, %r82, %r9;
$L__BB1_9:
	shr.u32 	%r45, %r81, 30;
	shf.l.wrap.b32 	%r46, %r82, %r81, 2;
	shl.b32 	%r47, %r82, 2;
	shr.u32 	%r48, %r46, 31;
	add.s32 	%r49, %r48, %r45;
	neg.s32 	%r50, %r49;
	setp.lt.s32 	%p7, %r5, 0;
	selp.b32 	%r83, %r50, %r49, %p7;
	xor.b32  	%r51, %r46, %r5;
	shr.s32 	%r52, %r46, 31;
	xor.b32  	%r53, %r52, %r46;
	xor.b32  	%r54, %r52, %r47;
	cvt.u64.u32 	%rd36, %r53;
	shl.b64 	%rd37, %rd36, 32;
	cvt.u64.u32 	%rd38, %r54;
	or.b64  	%rd39, %rd37, %rd38;
	cvt.rn.f64.s64 	%fd1, %rd39;
	mul.f64 	%fd2, %fd1, 0d3BF921FB54442D19;
	cvt.rn.f32.f64 	%f17, %fd2;
	neg.f32 	%f18, %f17;
	setp.lt.s32 	%p8, %r51, 0;
	selp.f32 	%f61, %f18, %f17, %p8;
$L__BB1_10:
	setp.ltu.f32 	%p9, %f3, 0f47CE4780;
	add.s32 	%r56, %r83, 1;
	mul.rn.f32 	%f20, %f61, %f61;
	and.b32  	%r57, %r83, 1;
	setp.eq.b32 	%p10, %r57, 1;
	selp.f32 	%f21, %f61, 0f3F800000, %p10;
	fma.rn.f32 	%f22, %f20, %f21, 0f00000000;
	fma.rn.f32 	%f23, %f20, 0f37CBAC00, 0fBAB607ED;
	selp.f32 	%f24, 0fB94D4153, %f23, %p10;
	selp.f32 	%f25, 0f3C0885E4, 0f3D2AAABB, %p10;
	fma.rn.f32 	%f26, %f24, %f20, %f25;
	selp.f32 	%f27, 0fBE2AAAA8, 0fBEFFFFFF, %p10;
	fma.rn.f32 	%f28, %f26, %f20, %f27;
	fma.rn.f32 	%f29, %f28, %f22, %f21;
	and.b32  	%r58, %r56, 2;
	setp.eq.s32 	%p11, %r58, 0;
	mov.f32 	%f30, 0f00000000;
	sub.f32 	%f31, %f30, %f29;
	selp.f32 	%f7, %f29, %f31, %p11;
	@%p9 bra 	$L__BB1_18;
	setp.neu.f32 	%p12, %f3, 0f7F800000;
	@%p12 bra 	$L__BB1_13;
	mov.f32 	%f34, 0f00000000;
	mul.rn.f32 	%f62, %f1, %f34;
	mov.b32 	%r87, 0;
	bra.uni 	$L__BB1_18;
$L__BB1_13:
	mov.b32 	%r18, %f1;
	shl.b32 	%r60, %r18, 8;
	or.b32  	%r19, %r60, -2147483648;
	mov.b64 	%rd59, 0;
	mov.b32 	%r84, 0;
	mov.u64 	%rd57, __cudart_i2opi_f;
	mov.u64 	%rd58, %rd1;
$L__BB1_14:
	.pragma "nounroll";
	ld.global.nc.u32 	%r61, [%rd57];
	mad.wide.u32 	%rd42, %r61, %r19, %rd59;
	shr.u64 	%rd59, %rd42, 32;
	st.local.u32 	[%rd58], %rd42;
	add.s32 	%r84, %r84, 1;
	add.s64 	%rd58, %rd58, 4;
	add.s64 	%rd57, %rd57, 4;
	setp.ne.s32 	%p13, %r84, 6;
	@%p13 bra 	$L__BB1_14;
	shr.u32 	%r62, %r18, 23;
	st.local.u32 	[%rd1+24], %rd59;
	and.b32  	%r22, %r62, 31;
	and.b32  	%r63, %r62, 224;
	add.s32 	%r64, %r63, -128;
	shr.u32 	%r65, %r64, 5;
	mul.wide.u32 	%rd43, %r65, 4;
	sub.s64 	%rd16, %rd1, %rd43;
	ld.local.u32 	%r85, [%rd16+24];
	ld.local.u32 	%r86, [%rd16+20];
	setp.eq.s32 	%p14, %r22, 0;
	@%p14 bra 	$L__BB1_17;
	shf.l.wrap.b32 	%r85, %r86, %r85, %r22;
	ld.local.u32 	%r66, [%rd16+16];
	shf.l.wrap.b32 	%r86, %r66, %r86, %r22;
$L__BB1_17:
	shr.u32 	%r67, %r85, 30;
	shf.l.wrap.b32 	%r68, %r86, %r85, 2;
	shl.b32 	%r69, %r86, 2;
	shr.u32 	%r70, %r68, 31;
	add.s32 	%r71, %r70, %r67;
	neg.s32 	%r72, %r71;
	setp.lt.s32 	%p15, %r18, 0;
	selp.b32 	%r87, %r72, %r71, %p15;
	xor.b32  	%r73, %r68, %r18;
	shr.s32 	%r74, %r68, 31;
	xor.b32  	%r75, %r74, %r68;
	xor.b32  	%r76, %r74, %r69;
	cvt.u64.u32 	%rd44, %r75;
	shl.b64 	%rd45, %rd44, 32;
	cvt.u64.u32 	%rd46, %r76;
	or.b64  	%rd47, %rd45, %rd46;
	cvt.rn.f64.s64 	%fd3, %rd47;
	mul.f64 	%fd4, %fd3, 0d3BF921FB54442D19;
	cvt.rn.f32.f64 	%f32, %fd4;
	neg.f32 	%f33, %f32;
	setp.lt.s32 	%p16, %r73, 0;
	selp.f32 	%f62, %f33, %f32, %p16;
$L__BB1_18:
	mul.rn.f32 	%f35, %f62, %f62;
	and.b32  	%r78, %r87, 1;
	setp.eq.b32 	%p17, %r78, 1;
	selp.f32 	%f36, 0f3F800000, %f62, %p17;
	fma.rn.f32 	%f37, %f35, %f36, 0f00000000;
	fma.rn.f32 	%f38, %f35, 0f37CBAC00, 0fBAB607ED;
	selp.f32 	%f39, %f38, 0fB94D4153, %p17;
	selp.f32 	%f40, 0f3D2AAABB, 0f3C0885E4, %p17;
	fma.rn.f32 	%f41, %f39, %f35, %f40;
	selp.f32 	%f42, 0fBEFFFFFF, 0fBE2AAAA8, %p17;
	fma.rn.f32 	%f43, %f41, %f35, %f42;
	fma.rn.f32 	%f44, %f43, %f37, %f36;
	and.b32  	%r79, %r87, 2;
	setp.eq.s32 	%p18, %r79, 0;
	mov.f32 	%f45, 0f00000000;
	sub.f32 	%f46, %f45, %f44;
	selp.f32 	%f11, %f44, %f46, %p18;
	cvt.u64.u32 	%rd60, %r88;
	setp.le.u64 	%p19, %rd23, %rd60;
	@%p19 bra 	$L__BB1_24;
	mov.b64 	%rd48, 1;
	shl.b64 	%rd18, %rd48, %r2;
	mov.u32 	%r31, %ntid.x;
$L__BB1_20:
	and.b64  	%rd49, %rd60, %rd18;
	setp.eq.s64 	%p20, %rd49, 0;
	@%p20 bra 	$L__BB1_22;
	shl.b64 	%rd50, %rd60, 3;
	add.s64 	%rd51, %rd2, %rd50;
	ld.global.v2.f32 	{%f47, %f48}, [%rd51];
	mul.f32 	%f49, %f7, %f47;
	mul.f32 	%f50, %f11, %f48;
	sub.f32 	%f51, %f49, %f50;
	mul.f32 	%f52, %f7, %f48;
	fma.rn.f32 	%f53, %f11, %f47, %f52;
	st.global.v2.f32 	[%rd51], {%f51, %f53};
	bra.uni 	$L__BB1_23;
$L__BB1_22:
	shl.b64 	%rd52, %rd60, 3;
	add.s64 	%rd53, %rd2, %rd52;
	ld.global.v2.f32 	{%f54, %f55}, [%rd53];
	mul.f32 	%f56, %f11, %f55;
	fma.rn.f32 	%f57, %f7, %f54, %f56;
	mul.f32 	%f58, %f7, %f55;
	mul.f32 	%f59, %f11, %f54;
	sub.f32 	%f60, %f58, %f59;
	st.global.v2.f32 	[%rd53], {%f57, %f60};
$L__BB1_23:
	add.s32 	%r88, %r88, %r31;
	cvt.s64.s32 	%rd60, %r88;
	setp.gt.u64 	%p21, %rd23, %rd60;
	@%p21 bra 	$L__BB1_20;
$L__BB1_24:
	ret;

}


// ===== COMPILED SASS (sm_100) =====

	.target	sm_100

	.elftype	@"ET_EXEC"


//--------------------- .note.nv.tkinfo           --------------------------
	.section	.note.nv.tkinfo,"",@"SHT_NOTE"
	.sectionflags	@"SHF_NOTE_NV_TKINFO"
	.tkinfo
        /*0018*/ 	.word	0x00000002
        /*0030*/ 	.string	""
        /*0030*/ 	.string	"ptxas"
        /*0030*/ 	.string	"Cuda compilation tools, release 13.0, V13.0.88"
        /*0030*/ 	.string	"Build cuda_13.0.r13.0/compiler.36424714_0"
        /*0030*/ 	.string	"-arch sm_100 -m 64 "



//--------------------- .note.nv.cuinfo           --------------------------
	.section	.note.nv.cuinfo,"",@"SHT_NOTE"
	.sectionflags	@"SHF_NOTE_NV_CUINFO"
        /*0018*/ 	.short	0x0002
        /*001a*/ 	.short	0x0064
        /*001c*/ 	.short	0x0082
	.zero		2


//--------------------- .nv.info                  --------------------------
	.section	.nv.info,"",@"SHT_CUDA_INFO"
	.align	4


	//----- nvinfo : EIATTR_REGCOUNT
	.align		4
        /*0000*/ 	.byte	0x04, 0x2f
        /*0002*/ 	.short	(.L_2 - .L_1)
	.align		4
.L_1:
        /*0004*/ 	.word	index@(_Z25fused_ry_rotations_kernelP6float2PKfiim)
        /*0008*/ 	.word	0x00000018


	//----- nvinfo : EIATTR_FRAME_SIZE
	.align		4
.L_2:
        /*000c*/ 	.byte	0x04, 0x11
        /*000e*/ 	.short	(.L_4 - .L_3)
	.align		4
.L_3:
        /*0010*/ 	.word	index@(_Z25fused_ry_rotations_kernelP6float2PKfiim)
        /*0014*/ 	.word	0x00000000


	//----- nvinfo : EIATTR_REGCOUNT
	.align		4
.L_4:
        /*0018*/ 	.byte	0x04, 0x2f
        /*001a*/ 	.short	(.L_6 - .L_5)
	.align		4
.L_5:
        /*001c*/ 	.word	index@(_Z25fused_rz_rotations_kernelP6float2PKfiim)
        /*0020*/ 	.word	0x00000018


	//----- nvinfo : EIATTR_FRAME_SIZE
	.align		4
.L_6:
        /*0024*/ 	.byte	0x04, 0x11
        /*0026*/ 	.short	(.L_8 - .L_7)
	.align		4
.L_7:
        /*0028*/ 	.word	index@(_Z25fused_rz_rotations_kernelP6float2PKfiim)
        /*002c*/ 	.word	0x00000000


	//----- nvinfo : EIATTR_MIN_STACK_SIZE
	.align		4
.L_8:
        /*0030*/ 	.byte	0x04, 0x12
        /*0032*/ 	.short	(.L_10 - .L_9)
	.align		4
.L_9:
        /*0034*/ 	.word	index@(_Z25fused_rz_rotations_kernelP6float2PKfiim)
        /*0038*/ 	.word	0x00000000


	//----- nvinfo : EIATTR_MIN_STACK_SIZE
	.align		4
.L_10:
        /*003c*/ 	.byte	0x04, 0x12
        /*003e*/ 	.short	(.L_12 - .L_11)
	.align		4
.L_11:
        /*0040*/ 	.word	index@(_Z25fused_ry_rotations_kernelP6float2PKfiim)
        /*0044*/ 	.word	0x00000000
.L_12:


//--------------------- .nv.compat                --------------------------
	.section	.nv.compat,"",@"SHT_CUDA_COMPAT_INFO"
	.align	4
        /*0000*/ 	.byte	0x02, 0x09, 0x00, 0x00, 0x02, 0x02, 0x01, 0x00, 0x02, 0x05, 0x05, 0x00, 0x03, 0x07, 0x01, 0x01
        /*0010*/ 	.byte	0x02, 0x03, 0x00, 0x00, 0x02, 0x06, 0x01, 0x00, 0x04, 0x0b, 0x08, 0x00, 0x01, 0x00, 0x00, 0x00
        /*0020*/ 	.byte	0x00, 0x00, 0x00, 0x00


//--------------------- .nv.info._Z25fused_rz_rotations_kernelP6float2PKfiim --------------------------
	.section	.nv.info._Z25fused_rz_rotations_kernelP6float2PKfiim,"",@"SHT_CUDA_INFO"
	.sectionflags	@""
	.align	4


	//----- nvinfo : EIATTR_CUDA_API_VERSION
	.align		4
        /*0000*/ 	.byte	0x04, 0x37
        /*0002*/ 	.short	(.L_14 - .L_13)
.L_13:
        /*0004*/ 	.word	0x00000082


	//----- nvinfo : EIATTR_KPARAM_INFO
	.align		4
.L_14:
        /*0008*/ 	.byte	0x04, 0x17
        /*000a*/ 	.short	(.L_16 - .L_15)
.L_15:
        /*000c*/ 	.word	0x00000000
        /*0010*/ 	.short	0x0004
        /*0012*/ 	.short	0x0018
        /*0014*/ 	.byte	0x00, 0xf0, 0x21, 0x00


	//----- nvinfo : EIATTR_KPARAM_INFO
	.align		4
.L_16:
        /*0018*/ 	.byte	0x04, 0x17
        /*001a*/ 	.short	(.L_18 - .L_17)
.L_17:
        /*001c*/ 	.word	0x00000000
        /*0020*/ 	.short	0x0003
        /*0022*/ 	.short	0x0014
        /*0024*/ 	.byte	0x00, 0xf0, 0x11, 0x00


	//----- nvinfo : EIATTR_KPARAM_INFO
	.align		4
.L_18:
        /*0028*/ 	.byte	0x04, 0x17
        /*002a*/ 	.short	(.L_20 - .L_19)
.L_19:
        /*002c*/ 	.word	0x00000000
        /*0030*/ 	.short	0x0002
        /*0032*/ 	.short	0x0010
        /*0034*/ 	.byte	0x00, 0xf0, 0x11, 0x00


	//----- nvinfo : EIATTR_KPARAM_INFO
	.align		4
.L_20:
        /*0038*/ 	.byte	0x04, 0x17
        /*003a*/ 	.short	(.L_22 - .L_21)
.L_21:
        /*003c*/ 	.word	0x00000000
        /*0040*/ 	.short	0x0001
        /*0042*/ 	.short	0x0008
        /*0044*/ 	.byte	0x00, 0xf5, 0x21, 0x00


	//----- nvinfo : EIATTR_KPARAM_INFO
	.align		4
.L_22:
        /*0048*/ 	.byte	0x04, 0x17
        /*004a*/ 	.short	(.L_24 - .L_23)
.L_23:
        /*004c*/ 	.word	0x00000000
        /*0050*/ 	.short	0x0000
        /*0052*/ 	.short	0x0000
        /*0054*/ 	.byte	0x00, 0xf5, 0x21, 0x00


	//----- nvinfo : EIATTR_SPARSE_MMA_MASK
	.align		4
.L_24:
        /*0058*/ 	.byte	0x03, 0x50
        /*005a*/ 	.short	0x0000


	//----- nvinfo : EIATTR_MAXREG_COUNT
	.align		4
        /*005c*/ 	.byte	0x03, 0x1b
        /*005e*/ 	.short	0x00ff


	//----- nvinfo : EIATTR_MERCURY_ISA_VERSION
	.align		4
        /*0060*/ 	.byte	0x03, 0x5f
        /*0062*/ 	.short	0x0101


	//----- nvinfo : EIATTR_VRC_CTA_INIT_COUNT
	.align		4
        /*0064*/ 	.byte	0x02, 0x4a
	.zero		1
	.zero		1


	//----- nvinfo : EIATTR_EXIT_INSTR_OFFSETS
	.align		4
        /*0068*/ 	.byte	0x04, 0x1c
        /*006a*/ 	.short	(.L_26 - .L_25)


	//   ....[0]....
.L_25:
        /*006c*/ 	.word	0x00000040


	//   ....[1]....
        /*0070*/ 	.word	0x00000080


	//   ....[2]....
        /*0074*/ 	.word	0x00000f90


	//   ....[3]....
        /*0078*/ 	.word	0x000011b0


	//----- nvinfo : EIATTR_CRS_STACK_SIZE
	.align		4
.L_26:
        /*007c*/ 	.byte	0x04, 0x1e
        /*007e*/ 	.short	(.L_28 - .L_27)
.L_27:
        /*0080*/ 	.word	0x00000000


	//----- nvinfo : EIATTR_CBANK_PARAM_SIZE
	.align		4
.L_28:
        /*0084*/ 	.byte	0x03, 0x19
        /*0086*/ 	.short	0x0020


	//----- nvinfo : EIATTR_PARAM_CBANK
	.align		4
        /*0088*/ 	.byte	0x04, 0x0a
        /*008a*/ 	.short	(.L_30 - .L_29)
	.align		4
.L_29:
        /*008c*/ 	.word	index@(.nv.constant0._Z25fused_rz_rotations_kernelP6float2PKfiim)
        /*0090*/ 	.short	0x0380
        /*0092*/ 	.short	0x0020


	//----- nvinfo : EIATTR_SW_WAR
	.align		4
.L_30:
        /*0094*/ 	.byte	0x04, 0x36
        /*0096*/ 	.short	(.L_32 - .L_31)
.L_31:
        /*0098*/ 	.word	0x00000008
.L_32:


//--------------------- .nv.info._Z25fused_ry_rotations_kernelP6float2PKfiim --------------------------
	.section	.nv.info._Z25fused_ry_rotations_kernelP6float2PKfiim,"",@"SHT_CUDA_INFO"
	.sectionflags	@""
	.align	4


	//----- nvinfo : EIATTR_CUDA_API_VERSION
	.align		4
        /*0000*/ 	.byte	0x04, 0x37
        /*0002*/ 	.short	(.L_34 - .L_33)
.L_33:
        /*0004*/ 	.word	0x00000082


	//----- nvinfo : EIATTR_KPARAM_INFO
	.align		4
.L_34:
        /*0008*/ 	.byte	0x04, 0x17
        /*000a*/ 	.short	(.L_36 - .L_35)
.L_35:
        /*000c*/ 	.word	0x00000000
        /*0010*/ 	.short	0x0004
        /*0012*/ 	.short	0x0018
        /*0014*/ 	.byte	0x00, 0xf0, 0x21, 0x00


	//----- nvinfo : EIATTR_KPARAM_INFO
	.align		4
.L_36:
        /*0018*/ 	.byte	0x04, 0x17
        /*001a*/ 	.short	(.L_38 - .L_37)
.L_37:
        /*001c*/ 	.word	0x00000000
        /*0020*/ 	.short	0x0003
        /*0022*/ 	.short	0x0014
        /*0024*/ 	.byte	0x00, 0xf0, 0x11, 0x00


	//----- nvinfo : EIATTR_KPARAM_INFO
	.align		4
.L_38:
        /*0028*/ 	.byte	0x04, 0x17
        /*002a*/ 	.short	(.L_40 - .L_39)
.L_39:
        /*002c*/ 	.word	0x00000000
        /*0030*/ 	.short	0x0002
        /*0032*/ 	.short	0x0010
        /*0034*/ 	.byte	0x00, 0xf0, 0x11, 0x00


	//----- nvinfo : EIATTR_KPARAM_INFO
	.align		4
.L_40:
        /*0038*/ 	.byte	0x04, 0x17
        /*003a*/ 	.short	(.L_42 - .L_41)
.L_41:
        /*003c*/ 	.word	0x00000000
        /*0040*/ 	.short	0x0001
        /*0042*/ 	.short	0x0008
        /*0044*/ 	.byte	0x00, 0xf5, 0x21, 0x00


	//----- nvinfo : EIATTR_KPARAM_INFO
	.align		4
.L_42:
        /*0048*/ 	.byte	0x04, 0x17
        /*004a*/ 	.short	(.L_44 - .L_43)
.L_43:
        /*004c*/ 	.word	0x00000000
        /*0050*/ 	.short	0x0000
        /*0052*/ 	.short	0x0000
        /*0054*/ 	.byte	0x00, 0xf5, 0x21, 0x00


	//----- nvinfo : EIATTR_SPARSE_MMA_MASK
	.align		4
.L_44:
        /*0058*/ 	.byte	0x03, 0x50
        /*005a*/ 	.short	0x0000


	//----- nvinfo : EIATTR_MAXREG_COUNT
	.align		4
        /*005c*/ 	.byte	0x03, 0x1b
        /*005e*/ 	.short	0x00ff


	//----- nvinfo : EIATTR_MERCURY_ISA_VERSION
	.align		4
        /*0060*/ 	.byte	0x03, 0x5f
        /*0062*/ 	.short	0x0101


	//----- nvinfo : EIATTR_VRC_CTA_INIT_COUNT
	.align		4
        /*0064*/ 	.byte	0x02, 0x4a
	.zero		1
	.zero		1


	//----- nvinfo : EIATTR_EXIT_INSTR_OFFSETS
	.align		4
        /*0068*/ 	.byte	0x04, 0x1c
        /*006a*/ 	.short	(.L_46 - .L_45)


	//   ....[0]....
.L_45:
        /*006c*/ 	.word	0x00000040


	//   ....[1]....
        /*0070*/ 	.word	0x00000080


	//   ....[2]....
        /*0074*/ 	.word	0x00000fc0


	//   ....[3]....
        /*0078*/ 	.word	0x00001240


	//----- nvinfo : EIATTR_CRS_STACK_SIZE
	.align		4
.L_46:
        /*007c*/ 	.byte	0x04, 0x1e
        /*007e*/ 	.short	(.L_48 - .L_47)
.L_47:
        /*0080*/ 	.word	0x00000000


	//----- nvinfo : EIATTR_CBANK_PARAM_SIZE
	.align		4
.L_48:
        /*0084*/ 	.byte	0x03, 0x19
        /*0086*/ 	.short	0x0020


	//----- nvinfo : EIATTR_PARAM_CBANK
	.align		4
        /*0088*/ 	.byte	0x04, 0x0a
        /*008a*/ 	.short	(.L_50 - .L_49)
	.align		4
.L_49:
        /*008c*/ 	.word	index@(.nv.constant0._Z25fused_ry_rotations_kernelP6float2PKfiim)
        /*0090*/ 	.short	0x0380
        /*0092*/ 	.short	0x0020


	//----- nvinfo : EIATTR_SW_WAR
	.align		4
.L_50:
        /*0094*/ 	.byte	0x04, 0x36
        /*0096*/ 	.short	(.L_52 - .L_51)
.L_51:
        /*0098*/ 	.word	0x00000008
.L_52:


//--------------------- .nv.callgraph             --------------------------
	.section	.nv.callgraph,"",@"SHT_CUDA_CALLGRAPH"
	.align	4
	.sectionentsize	8
	.align		4
        /*0000*/ 	.word	0x00000000
	.align		4
        /*0004*/ 	.word	0xffffffff
	.align		4
        /*0008*/ 	.word	0x00000000
	.align		4
        /*000c*/ 	.word	0xfffffffe
	.align		4
        /*0010*/ 	.word	0x00000000
	.align		4
        /*0014*/ 	.word	0xfffffffd
	.align		4
        /*0018*/ 	.word	0x00000000
	.align		4
        /*001c*/ 	.word	0xfffffffc


//--------------------- .nv.constant4             --------------------------
	.section	.nv.constant4,"a",@progbits
	.align	8
	.align		8
.nv.constant4:
        /*0000*/ 	.dword	__cudart_i2opi_f


//--------------------- .text._Z25fused_rz_rotations_kernelP6float2PKfiim --------------------------
	.section	.text._Z25fused_rz_rotations_kernelP6float2PKfiim,"ax",@progbits
	.align	128
        .global         _Z25fused_rz_rotations_kernelP6float2PKfiim
        .type           _Z25fused_rz_rotations_kernelP6float2PKfiim,@function
        .size           _Z25fused_rz_rotations_kernelP6float2PKfiim,(.L_x_16 - _Z25fused_rz_rotations_kernelP6float2PKfiim)
        .other          _Z25fused_rz_rotations_kernelP6float2PKfiim,@"STO_CUDA_ENTRY STV_DEFAULT"
_Z25fused_rz_rotations_kernelP6float2PKfiim:
.text._Z25fused_rz_rotations_kernelP6float2PKfiim:
[----:B------:R-:W-:Y:S08]  /*0000*/  LDC R1, c[0x0][0x37c] ;  /* 0x0000df00ff017b82 */ /* 0x000ff00000000800 */
[----:B------:R-:W0:Y:S08]  /*0010*/  S2UR UR6, SR_CTAID.Y ;  /* 0x00000000000679c3 */ /* 0x000e300000002600 */
[----:B------:R-:W0:Y:S02]  /*0020*/  LDC R0, c[0x0][0x390] ;  /* 0x0000e400ff007b82 */ /* 0x000e240000000800 */
[----:B0-----:R-:W-:-:S13]  /*0030*/  ISETP.LE.AND P0, PT, R0, UR6, PT ;  /* 0x0000000600007c0c */ /* 0x001fda000bf03270 */
[----:B------:R-:W-:Y:S05]  /*0040*/  @P0 EXIT ;  /* 0x000000000000094d */ /* 0x000fea0003800000 */
[----:B------:R-:W0:Y:S01]  /*0050*/  S2R R3, SR_CTAID.X ;  /* 0x0000000000037919 */ /* 0x000e220000002500 */
[----:B------:R-:W0:Y:S02]  /*0060*/  LDC R0, c[0x0][0x394] ;  /* 0x0000e500ff007b82 */ /* 0x000e240000000800 */
[----:B0-----:R-:W-:-:S13]  /*0070*/  ISETP.GE.AND P0, PT, R3, R0, PT ;  /* 0x000000000300720c */ /* 0x001fda0003f06270 */
[----:B------:R-:W-:Y:S05]  /*0080*/  @P0 EXIT ;  /* 0x000000000000094d */ /* 0x000fea0003800000 */
[----:B------:R-:W0:Y:S01]  /*0090*/  LDC.64 R6, c[0x0][0x388] ;  /* 0x0000e200ff067b82 */ /* 0x000e220000000a00 */
[----:B------:R-:W1:Y:S01]  /*00a0*/  LDCU.64 UR10, c[0x0][0x358] ;  /* 0x00006b00ff0a77ac */ /* 0x000e620008000a00 */
[----:B------:R-:W-:Y:S01]  /*00b0*/  IMAD R5, R0, UR6, R3 ;  /* 0x0000000600057c24 */ /* 0x000fe2000f8e0203 */
[----:B------:R-:W2:Y:S01]  /*00c0*/  LDCU.64 UR12, c[0x0][0x398] ;  /* 0x00007300ff0c77ac */ /* 0x000ea20008000a00 */
[----:B------:R-:W3:Y:S02]  /*00d0*/  LDCU.64 UR8, c[0x0][0x380] ;  /* 0x00007000ff0877ac */ /* 0x000ee40008000a00 */
[----:B0-----:R-:W-:-:S05]  /*00e0*/  IMAD.WIDE.U32 R6, R5, 0x4, R6 ;  /* 0x0000000405067825 */ /* 0x001fca00078e0006 */
[----:B-1----:R-:W4:Y:S01]  /*00f0*/  LDG.E R4, desc[UR10][R6.64] ;  /* 0x0000000a06047981 */ /* 0x002f22000c1e1900 */
[----:B--2---:R-:W-:Y:S01]  /*0100*/  UIMAD.WIDE.U32 UR4, UR6, UR12, URZ ;  /* 0x0000000c060472a5 */ /* 0x004fe2000f8e00ff */
[----:B------:R-:W0:Y:S03]  /*0110*/  S2R R2, SR_TID.X ;  /* 0x0000000000027919 */ /* 0x000e260000002100 */
[----:B------:R-:W-:Y:S02]  /*0120*/  UIMAD UR6, UR6, UR13, UR5 ;  /* 0x0000000d060672a4 */ /* 0x000fe4000f8e0205 */
[----:B---3--:R-:W-:-:S04]  /*0130*/  ULEA UR5, UP0, UR4, UR8, 0x3 ;  /* 0x0000000804057291 */ /* 0x008fc8000f8018ff */
[----:B------:R-:W-:Y:S01]  /*0140*/  ULEA.HI.X UR6, UR4, UR9, UR6, 0x3, UP0 ;  /* 0x0000000904067291 */ /* 0x000fe200080f1c06 */
[----:B----4-:R-:W-:-:S04]  /*0150*/  FMUL R4, R4, 0.5 ;  /* 0x3f00000004047820 */ /* 0x010fc80000400000 */
[C---:B------:R-:W-:Y:S01]  /*0160*/  FMUL R0, R4.reuse, 0.63661974668502807617 ;  /* 0x3f22f98304007820 */ /* 0x040fe20000400000 */
[----:B------:R-:W-:-:S05]  /*0170*/  FSETP.GE.AND P0, PT, |R4|, 105615, PT ;  /* 0x47ce47800400780b */ /* 0x000fca0003f06200 */
[----:B------:R-:W1:Y:S02]  /*0180*/  F2I.NTZ R0, R0 ;  /* 0x0000000000007305 */ /* 0x000e640000203100 */
[----:B-1----:R-:W-:Y:S01]  /*0190*/  I2FP.F32.S32 R5, R0 ;  /* 0x0000000000057245 */ /* 0x002fe20000201400 */
[----:B------:R-:W-:-:S04]  /*01a0*/  IMAD.MOV.U32 R6, RZ, RZ, R0 ;  /* 0x000000ffff067224 */ /* 0x000fc800078e0000 */
[----:B------:R-:W-:-:S04]  /*01b0*/  FFMA R8, R5, -1.5707962512969970703, R4 ;  /* 0xbfc90fda05087823 */ /* 0x000fc80000000004 */
[----:B------:R-:W-:-:S04]  /*01c0*/  FFMA R8, R5, -7.5497894158615963534e-08, R8 ;  /* 0xb3a2216805087823 */ /* 0x000fc80000000008 */
[----:B------:R-:W-:Y:S01]  /*01d0*/  FFMA R7, R5, -5.3903029534742383927e-15, R8 ;  /* 0xa7c234c505077823 */ /* 0x000fe20000000008 */
[----:B------:R-:W-:-:S03]  /*01e0*/  P2R R5, PR, RZ, 0x1 ;  /* 0x00000001ff057803 */ /* 0x000fc60000000000 */
[----:B------:R-:W-:Y:S01]  /*01f0*/  IMAD.MOV.U32 R9, RZ, RZ, R7 ;  /* 0x000000ffff097224 */ /* 0x000fe200078e0007 */
[----:B0-----:R-:W-:Y:S06]  /*0200*/  @!P0 BRA `(.L_x_0) ;  /* 0x0000000400748947 */ /* 0x001fec0003800000 */
[----:B------:R-:W-:-:S13]  /*0210*/  FSETP.NEU.AND P0, PT, |R4|, +INF , PT ;  /* 0x7f8000000400780b */ /* 0x000fda0003f0d200 */
[----:B------:R-:W-:Y:S01]  /*0220*/  @!P0 FMUL R9, RZ, R4 ;  /* 0x00000004ff098220 */ /* 0x000fe20000400000 */
[----:B------:R-:W-:Y:S01]  /*0230*/  @!P0 IMAD.MOV.U32 R0, RZ, RZ, RZ ;  /* 0x000000ffff008224 */ /* 0x000fe200078e00ff */
[----:B------:R-:W-:Y:S06]  /*0240*/  @!P0 BRA `(.L_x_0) ;  /* 0x0000000400648947 */ /* 0x000fec0003800000 */
[----:B------:R-:W-:Y:S01]  /*0250*/  IMAD.SHL.U32 R5, R4, 0x100, RZ ;  /* 0x0000010004057824 */ /* 0x000fe200078e00ff */
[----:B------:R-:W-:Y:S01]  /*0260*/  CS2R R18, SRZ ;  /* 0x0000000000127805 */ /* 0x000fe2000001ff00 */
[----:B------:R-:W-:Y:S01]  /*0270*/  IMAD.MOV.U32 R0, RZ, RZ, RZ ;  /* 0x000000ffff007224 */ /* 0x000fe200078e00ff */
[----:B------:R-:W0:Y:S02]  /*0280*/  LDCU.64 UR8, c[0x4][URZ] ;  /* 0x01000000ff0877ac */ /* 0x000e240008000a00 */
[----:B------:R-:W-:Y:S01]  /*0290*/  LOP3.LUT R13, R5, 0x80000000, RZ, 0xfc, !PT ;  /* 0x80000000050d7812 */ /* 0x000fe200078efcff */
[----:B------:R-:W-:-:S06]  /*02a0*/  UMOV UR4, URZ ;  /* 0x000000ff00047c82 */ /* 0x000fcc0008000000 */
.L_x_1:
[----:B0-----:R-:W-:Y:S02]  /*02b0*/  IMAD.U32 R10, RZ, RZ, UR8 ;  /* 0x00000008ff0a7e24 */ /* 0x001fe4000f8e00ff */
[----:B------:R-:W-:-:S05]  /*02c0*/  IMAD.U32 R11, RZ, RZ, UR9 ;  /* 0x00000009ff0b7e24 */ /* 0x000fca000f8e00ff */
[----:B------:R-:W2:Y:S01]  /*02d0*/  LDG.E.CONSTANT R8, desc[UR10][R10.64] ;  /* 0x0000000a0a087981 */ /* 0x000ea2000c1e9900 */
[----:B------:R-:W-:Y:S01]  /*02e0*/  UIADD3 UR4, UPT, UPT, UR4, 0x1, URZ ;  /* 0x0000000104047890 */ /* 0x000fe2000fffe0ff */
[C---:B------:R-:W-:Y:S01]  /*02f0*/  ISETP.EQ.AND P0, PT, R18.reuse, RZ, PT ;  /* 0x000000ff1200720c */ /* 0x040fe20003f02270 */
[----:B------:R-:W-:Y:S01]  /*0300*/  UIADD3 UR8, UP1, UPT, UR8, 0x4, URZ ;  /* 0x0000000408087890 */ /* 0x000fe2000ff3e0ff */
[C---:B------:R-:W-:Y:S01]  /*0310*/  ISETP.EQ.AND P1, PT, R18.reuse, 0x4, PT ;  /* 0x000000041200780c */ /* 0x040fe20003f22270 */
[----:B------:R-:W-:Y:S01]  /*0320*/  UISETP.NE.AND UP0, UPT, UR4, 0x6, UPT ;  /* 0x000000060400788c */ /* 0x000fe2000bf05270 */
[C---:B------:R-:W-:Y:S01]  /*0330*/  ISETP.EQ.AND P3, PT, R18.reuse, 0xc, PT ;  /* 0x0000000c1200780c */ /* 0x040fe20003f62270 */
[----:B------:R-:W-:Y:S01]  /*0340*/  UIADD3.X UR9, UPT, UPT, URZ, UR9, URZ, UP1, !UPT ;  /* 0x00000009ff097290 */ /* 0x000fe20008ffe4ff */
[C---:B------:R-:W-:Y:S02]  /*0350*/  ISETP.EQ.AND P4, PT, R18.reuse, 0x10, PT ;  /* 0x000000101200780c */ /* 0x040fe40003f82270 */
[----:B------:R-:W-:Y:S01]  /*0360*/  ISETP.EQ.AND P5, PT, R18, 0x14, PT ;  /* 0x000000141200780c */ /* 0x000fe20003fa2270 */
[----:B--2---:R-:W-:-:S03]  /*0370*/  IMAD.WIDE.U32 R8, R8, R13, RZ ;  /* 0x0000000d08087225 */ /* 0x004fc600078e00ff */
[----:B------:R-:W-:-:S04]  /*0380*/  IADD3 R8, P2, PT, R8, R0, RZ ;  /* 0x0000000008087210 */ /* 0x000fc80007f5e0ff */
[----:B------:R-:W-:Y:S01]  /*0390*/  @P0 MOV R5, R8 ;  /* 0x0000000800050202 */ /* 0x000fe20000000f00 */
[----:B------:R-:W-:Y:S01]  /*03a0*/  IMAD.X R0, R9, 0x1, R19, P2 ;  /* 0x0000000109007824 */ /* 0x000fe200010e0613 */
[C---:B------:R-:W-:Y:S01]  /*03b0*/  ISETP.EQ.AND P2, PT, R18.reuse, 0x8, PT ;  /* 0x000000081200780c */ /* 0x040fe20003f42270 */
[--C-:B------:R-:W-:Y:S02]  /*03c0*/  @P1 IMAD.MOV.U32 R14, RZ, RZ, R8.reuse ;  /* 0x000000ffff0e1224 */ /* 0x100fe400078e0008 */
[--C-:B------:R-:W-:Y:S02]  /*03d0*/  @P3 IMAD.MOV.U32 R16, RZ, RZ, R8.reuse ;  /* 0x000000ffff103224 */ /* 0x100fe400078e0008 */
[--C-:B------:R-:W-:Y:S02]  /*03e0*/  @P4 IMAD.MOV.U32 R17, RZ, RZ, R8.reuse ;  /* 0x000000ffff114224 */ /* 0x100fe400078e0008 */
[----:B------:R-:W-:Y:S02]  /*03f0*/  @P5 IMAD.MOV.U32 R12, RZ, RZ, R8 ;  /* 0x000000ffff0c5224 */ /* 0x000fe400078e0008 */
[----:B------:R-:W-:-:S04]  /*0400*/  VIADD R18, R18, 0x4 ;  /* 0x0000000412127836 */ /* 0x000fc80000000000 */
[----:B------:R-:W-:Y:S01]  /*0410*/  @P2 IMAD.MOV.U32 R15, RZ, RZ, R8 ;  /* 0x000000ffff0f2224 */ /* 0x000fe200078e0008 */
[----:B------:R-:W-:Y:S06]  /*0420*/  BRA.U UP0, `(.L_x_1) ;  /* 0xfffffffd00a07547 */ /* 0x000fec000b83ffff */
[----:B------:R-:W-:-:S04]  /*0430*/  SHF.R.U32.HI R8, RZ, 0x17, R4 ;  /* 0x00000017ff087819 */ /* 0x000fc80000011604 */
[C---:B------:R-:W-:Y:S02]  /*0440*/  LOP3.LUT R9, R8.reuse, 0xe0, RZ, 0xc0, !PT ;  /* 0x000000e008097812 */ /* 0x040fe400078ec0ff */
[----:B------:R-:W-:-:S03]  /*0450*/  LOP3.LUT P6, RZ, R8, 0x1f, RZ, 0xc0, !PT ;  /* 0x0000001f08ff7812 */ /* 0x000fc600078cc0ff */
[----:B------:R-:W-:-:S05]  /*0460*/  VIADD R9, R9, 0xffffff80 ;  /* 0xffffff8009097836 */ /* 0x000fca0000000000 */
[----:B------:R-:W-:-:S04]  /*0470*/  SHF.R.U32.HI R9, RZ, 0x5, R9 ;  /* 0x00000005ff097819 */ /* 0x000fc80000011609 */
[----:B------:R-:W-:-:S04]  /*0480*/  LEA R11, -R9, RZ, 0x2 ;  /* 0x000000ff090b7211 */ /* 0x000fc800078e11ff */
[C---:B------:R-:W-:Y:S02]  /*0490*/  ISETP.EQ.AND P3, PT, R11.reuse, -0x18, PT ;  /* 0xffffffe80b00780c */ /* 0x040fe40003f62270 */
[C---:B------:R-:W-:Y:S02]  /*04a0*/  ISETP.EQ.AND P4, PT, R11.reuse, -0x14, PT ;  /* 0xffffffec0b00780c */ /* 0x040fe40003f82270 */
[C---:B------:R-:W-:Y:S02]  /*04b0*/  ISETP.EQ.AND P0, PT, R11.reuse, -0x10, PT ;  /* 0xfffffff00b00780c */ /* 0x040fe40003f02270 */
[C---:B------:R-:W-:Y:S02]  /*04c0*/  ISETP.EQ.AND P1, PT, R11.reuse, -0xc, PT ;  /* 0xfffffff40b00780c */ /* 0x040fe40003f22270 */
[C---:B------:R-:W-:Y:S02]  /*04d0*/  ISETP.EQ.AND P2, PT, R11.reuse, -0x8, PT ;  /* 0xfffffff80b00780c */ /* 0x040fe40003f42270 */
[----:B------:R-:W-:-:S03]  /*04e0*/  ISETP.EQ.AND P5, PT, R11, 0x4, PT ;  /* 0x000000040b00780c */ /* 0x000fc60003fa2270 */
[--C-:B------:R-:W-:Y:S01]  /*04f0*/  @P3 IMAD.MOV.U32 R9, RZ, RZ, R5.reuse ;  /* 0x000000ffff093224 */ /* 0x100fe200078e0005 */
[C---:B------:R-:W-:Y:S01]  /*0500*/  ISETP.EQ.AND P3, PT, R11.reuse, -0x4, PT ;  /* 0xfffffffc0b00780c */ /* 0x040fe20003f62270 */
[----:B------:R-:W-:Y:S02]  /*0510*/  @P4 IMAD.MOV.U32 R10, RZ, RZ, R5 ;  /* 0x000000ffff0a4224 */ /* 0x000fe400078e0005 */
[----:B------:R-:W-:Y:S01]  /*0520*/  @P4 IMAD.MOV.U32 R9, RZ, RZ, R14 ;  /* 0x000000ffff094224 */ /* 0x000fe200078e000e */
[----:B------:R-:W-:Y:S01]  /*0530*/  ISETP.EQ.AND P4, PT, R11, RZ, PT ;  /* 0x000000ff0b00720c */ /* 0x000fe20003f82270 */
[----:B------:R-:W-:Y:S02]  /*0540*/  @P0 IMAD.MOV.U32 R9, RZ, RZ, R15 ;  /* 0x000000ffff090224 */ /* 0x000fe400078e000f */
[----:B------:R-:W-:Y:S02]  /*0550*/  @P1 IMAD.MOV.U32 R9, RZ, RZ, R16 ;  /* 0x000000ffff091224 */ /* 0x000fe400078e0010 */
[----:B------:R-:W-:-:S02]  /*0560*/  @P2 IMAD.MOV.U32 R9, RZ, RZ, R17 ;  /* 0x000000ffff092224 */ /* 0x000fc400078e0011 */
[----:B------:R-:W-:Y:S02]  /*0570*/  @P0 IMAD.MOV.U32 R10, RZ, RZ, R14 ;  /* 0x000000ffff0a0224 */ /* 0x000fe400078e000e */
[----:B------:R-:W-:Y:S02]  /*0580*/  @P3 IMAD.MOV.U32 R9, RZ, RZ, R12 ;  /* 0x000000ffff093224 */ /* 0x000fe400078e000c */
[----:B------:R-:W-:Y:S01]  /*0590*/  @P1 IMAD.MOV.U32 R10, RZ, RZ, R15 ;  /* 0x000000ffff0a1224 */ /* 0x000fe200078e000f */
[----:B------:R-:W-:Y:S01]  /*05a0*/  @P2 MOV R10, R16 ;  /* 0x00000010000a2202 */ /* 0x000fe20000000f00 */
[----:B------:R-:W-:Y:S02]  /*05b0*/  @P4 IMAD.MOV.U32 R9, RZ, RZ, R0 ;  /* 0x000000ffff094224 */ /* 0x000fe400078e0000 */
[----:B------:R-:W-:Y:S02]  /*05c0*/  @P3 IMAD.MOV.U32 R10, RZ, RZ, R17 ;  /* 0x000000ffff0a3224 */ /* 0x000fe400078e0011 */
[----:B------:R-:W-:-:S02]  /*05d0*/  @P4 IMAD.MOV.U32 R10, RZ, RZ, R12 ;  /* 0x000000ffff0a4224 */ /* 0x000fc400078e000c */
[----:B------:R-:W-:Y:S02]  /*05e0*/  @P5 IMAD.MOV.U32 R10, RZ, RZ, R0 ;  /* 0x000000ffff0a5224 */ /* 0x000fe400078e0000 */
[----:B------:R-:W-:Y:S01]  /*05f0*/  IMAD.MOV.U32 R13, RZ, RZ, R9 ;  /* 0x000000ffff0d7224 */ /* 0x000fe200078e0009 */
[----:B------:R-:W-:Y:S06]  /*0600*/  @!P6 BRA `(.L_x_2) ;  /* 0x00000000002ce947 */ /* 0x000fec0003800000 */
[----:B------:R-:W-:Y:S01]  /*0610*/  @P0 MOV R9, R5 ;  /* 0x0000000500090202 */ /* 0x000fe20000000f00 */
[----:B------:R-:W-:Y:S01]  /*0620*/  @P1 IMAD.MOV.U32 R9, RZ, RZ, R14 ;  /* 0x000000ffff091224 */ /* 0x000fe200078e000e */
[----:B------:R-:W-:Y:S01]  /*0630*/  ISETP.EQ.AND P0, PT, R11, 0x8, PT ;  /* 0x000000080b00780c */ /* 0x000fe20003f02270 */
[----:B------:R-:W-:Y:S01]  /*0640*/  @P2 IMAD.MOV.U32 R9, RZ, RZ, R15 ;  /* 0x000000ffff092224 */ /* 0x000fe200078e000f */
[----:B------:R-:W-:Y:S01]  /*0650*/  LOP3.LUT R8, R8, 0x1f, RZ, 0xc0, !PT ;  /* 0x0000001f08087812 */ /* 0x000fe200078ec0ff */
[----:B------:R-:W-:Y:S02]  /*0660*/  @P3 IMAD.MOV.U32 R9, RZ, RZ, R16 ;  /* 0x000000ffff093224 */ /* 0x000fe400078e0010 */
[----:B------:R-:W-:Y:S01]  /*0670*/  @P4 IMAD.MOV.U32 R9, RZ, RZ, R17 ;  /* 0x000000ffff094224 */ /* 0x000fe200078e0011 */
[----:B------:R-:W-:Y:S01]  /*0680*/  SHF.L.W.U32.HI R13, R10, R8, R13 ;  /* 0x000000080a0d7219 */ /* 0x000fe20000010e0d */
[----:B------:R-:W-:-:S06]  /*0690*/  @P5 IMAD.MOV.U32 R9, RZ, RZ, R12 ;  /* 0x000000ffff095224 */ /* 0x000fcc00078e000c */
[----:B------:R-:W-:-:S05]  /*06a0*/  @P0 IMAD.MOV.U32 R9, RZ, RZ, R0 ;  /* 0x000000ffff090224 */ /* 0x000fca00078e0000 */
[----:B------:R-:W-:-:S07]  /*06b0*/  SHF.L.W.U32.HI R10, R9, R8, R10 ;  /* 0x00000008090a7219 */ /* 0x000fce0000010e0a */
.L_x_2:
[C---:B------:R-:W-:Y:S01]  /*06c0*/  SHF.L.W.U32.HI R19, R10.reuse, 0x2, R13 ;  /* 0x000000020a137819 */ /* 0x040fe20000010e0d */
[----:B------:R-:W-:Y:S01]  /*06d0*/  IMAD.SHL.U32 R8, R10, 0x4, RZ ;  /* 0x000000040a087824 */ /* 0x000fe200078e00ff */
[----:B------:R-:W-:Y:S01]  /*06e0*/  UMOV UR8, 0x54442d19 ;  /* 0x54442d1900087882 */ /* 0x000fe20000000000 */
[----:B------:R-:W-:Y:S01]  /*06f0*/  UMOV UR9, 0x3bf921fb ;  /* 0x3bf921fb00097882 */ /* 0x000fe20000000000 */
[----:B------:R-:W-:Y:S02]  /*0700*/  SHF.R.S32.HI R0, RZ, 0x1f, R19 ;  /* 0x0000001fff007819 */ /* 0x000fe40000011413 */
[----:B------:R-:W-:Y:S02]  /*0710*/  ISETP.GE.AND P0, PT, R4, RZ, PT ;  /* 0x000000ff0400720c */ /* 0x000fe40003f06270 */
[C---:B------:R-:W-:Y:S02]  /*0720*/  LOP3.LUT R8, R0.reuse, R8, RZ, 0x3c, !PT ;  /* 0x0000000800087212 */ /* 0x040fe400078e3cff */
[----:B------:R-:W-:-:S02]  /*0730*/  LOP3.LUT R9, R0, R19, RZ, 0x3c, !PT ;  /* 0x0000001300097212 */ /* 0x000fc400078e3cff */
[----:B------:R-:W-:Y:S02]  /*0740*/  SHF.R.U32.HI R0, RZ, 0x1e, R13 ;  /* 0x0000001eff007819 */ /* 0x000fe4000001160d */
[C---:B------:R-:W-:Y:S02]  /*0750*/  LOP3.LUT R13, R19.reuse, R4, RZ, 0x3c, !PT ;  /* 0x00000004130d7212 */ /* 0x040fe400078e3cff */
[----:B------:R-:W0:Y:S01]  /*0760*/  I2F.F64.S64 R8, R8 ;  /* 0x0000000800087312 */ /* 0x000e220000301c00 */
[----:B------:R-:W-:Y:S02]  /*0770*/  LEA.HI R0, R19, R0, RZ, 0x1 ;  /* 0x0000000013007211 */ /* 0x000fe400078f08ff */
[----:B------:R-:W-:Y:S02]  /*0780*/  ISETP.GE.AND P1, PT, R13, RZ, PT ;  /* 0x000000ff0d00720c */ /* 0x000fe40003f26270 */
[----:B------:R-:W-:-:S05]  /*0790*/  IADD3 R13, PT, PT, -R0, RZ, RZ ;  /* 0x000000ff000d7210 */ /* 0x000fca0007ffe1ff */
[----:B------:R-:W-:Y:S01]  /*07a0*/  @!P0 IMAD.MOV.U32 R0, RZ, RZ, R13 ;  /* 0x000000ffff008224 */ /* 0x000fe200078e000d */
[----:B0-----:R-:W-:-:S10]  /*07b0*/  DMUL R10, R8, UR8 ;  /* 0x00000008080a7c28 */ /* 0x001fd40008000000 */
[----:B------:R-:W0:Y:S02]  /*07c0*/  F2F.F32.F64 R10, R10 ;  /* 0x0000000a000a7310 */ /* 0x000e240000301000 */
[----:B0-----:R-:W-:-:S07]  /*07d0*/  FSEL R9, -R10, R10, !P1 ;  /* 0x0000000a0a097208 */ /* 0x001fce0004800100 */
.L_x_0:
[----:B------:R-:W-:Y:S02]  /*07e0*/  IMAD.MOV.U32 R8, RZ, RZ, 0x37cbac00 ;  /* 0x37cbac00ff087424 */ /* 0x000fe400078e00ff */
[----:B------:R-:W-:Y:S01]  /*07f0*/  FMUL R11, R9, R9 ;  /* 0x00000009090b7220 */ /* 0x000fe20000400000 */
[----:B------:R-:W-:Y:S01]  /*0800*/  LOP3.LUT R13, R0, 0x1, RZ, 0xc0, !PT ;  /* 0x00000001000d7812 */ /* 0x000fe200078ec0ff */
[----:B------:R-:W-:Y:S01]  /*0810*/  IMAD.MOV.U32 R18, RZ, RZ, 0x3c0885e4 ;  /* 0x3c0885e4ff127424 */ /* 0x000fe200078e00ff */
[----:B------:R-:W-:Y:S01]  /*0820*/  FSETP.GE.AND P2, PT, |R4|, 105615, PT ;  /* 0x47ce47800400780b */ /* 0x000fe20003f46200 */
[----:B------:R-:W-:Y:S01]  /*0830*/  FFMA R10, R11, R8, -0.0013887860113754868507 ;  /* 0xbab607ed0b0a7423 */ /* 0x000fe20000000008 */
[----:B------:R-:W-:Y:S01]  /*0840*/  ISETP.NE.U32.AND P0, PT, R13, 0x1, PT ;  /* 0x000000010d00780c */ /* 0x000fe20003f05070 */
[----:B------:R-:W-:Y:S02]  /*0850*/  VIADD R0, R0, 0x1 ;  /* 0x0000000100007836 */ /* 0x000fe40000000000 */
[----:B------:R-:W-:Y:S01]  /*0860*/  IMAD.MOV.U32 R13, RZ, RZ, 0x3e2aaaa8 ;  /* 0x3e2aaaa8ff0d7424 */ /* 0x000fe200078e00ff */
[----:B------:R-:W-:-:S02]  /*0870*/  FSEL R10, R10, -0.00019574658654164522886, P0 ;  /* 0xb94d41530a0a7808 */ /* 0x000fc40000000000 */
[----:B------:R-:W-:Y:S02]  /*0880*/  FSEL R18, R18, 0.041666727513074874878, !P0 ;  /* 0x3d2aaabb12127808 */ /* 0x000fe40004000000 */
[----:B------:R-:W-:Y:S02]  /*0890*/  LOP3.LUT P1, RZ, R0, 0x2, RZ, 0xc0, !PT ;  /* 0x0000000200ff7812 */ /* 0x000fe4000782c0ff */
[----:B------:R-:W-:Y:S01]  /*08a0*/  FSEL R0, R9, 1, !P0 ;  /* 0x3f80000009007808 */ /* 0x000fe20004000000 */
[----:B------:R-:W-:Y:S01]  /*08b0*/  FFMA R10, R11, R10, R18 ;  /* 0x0000000a0b0a7223 */ /* 0x000fe20000000012 */
[----:B------:R-:W-:-:S03]  /*08c0*/  FSEL R13, -R13, -0.4999999701976776123, !P0 ;  /* 0xbeffffff0d0d7808 */ /* 0x000fc60004000100 */
[C---:B------:R-:W-:Y:S02]  /*08d0*/  FFMA R9, R11.reuse, R0, RZ ;  /* 0x000000000b097223 */ /* 0x040fe400000000ff */
[----:B------:R-:W-:-:S04]  /*08e0*/  FFMA R10, R11, R10, R13 ;  /* 0x0000000a0b0a7223 */ /* 0x000fc8000000000d */
[----:B------:R-:W-:-:S04]  /*08f0*/  FFMA R9, R9, R10, R0 ;  /* 0x0000000a09097223 */ /* 0x000fc80000000000 */
[----:B------:R-:W-:Y:S01]  /*0900*/  @P1 FADD R9, RZ, -R9 ;  /* 0x80000009ff091221 */ /* 0x000fe20000000000 */
[----:B------:R-:W-:Y:S06]  /*0910*/  @!P2 BRA `(.L_x_3) ;  /* 0x00000004006ca947 */ /* 0x000fec0003800000 */
[----:B------:R-:W-:-:S13]  /*0920*/  FSETP.NEU.AND P0, PT, |R4|, +INF , PT ;  /* 0x7f8000000400780b */ /* 0x000fda0003f0d200 */
[----:B------:R-:W-:Y:S01]  /*0930*/  @!P0 FMUL R7, RZ, R4 ;  /* 0x00000004ff078220 */ /* 0x000fe20000400000 */
[----:B------:R-:W-:Y:S01]  /*0940*/  @!P0 IMAD.MOV.U32 R6, RZ, RZ, RZ ;  /* 0x000000ffff068224 */ /* 0x000fe200078e00ff */
[----:B------:R-:W-:Y:S06]  /*0950*/  @!P0 BRA `(.L_x_3) ;  /* 0x00000004005c8947 */ /* 0x000fec0003800000 */
[----:B------:R-:W-:Y:S01]  /*0960*/  IMAD.SHL.U32 R0, R4, 0x100, RZ ;  /* 0x0000010004007824 */ /* 0x000fe200078e00ff */
[----:B------:R-:W-:Y:S02]  /*0970*/  MOV R13, RZ ;  /* 0x000000ff000d7202 */ /* 0x000fe40000000f00 */
[----:B------:R-:W-:Y:S01]  /*0980*/  CS2R R18, SRZ ;  /* 0x0000000000127805 */ /* 0x000fe2000001ff00 */
[----:B------:R-:W0:Y:S01]  /*0990*/  LDCU.64 UR8, c[0x4][URZ] ;  /* 0x01000000ff0877ac */ /* 0x000e220008000a00 */
[----:B------:R-:W-:Y:S01]  /*09a0*/  LOP3.LUT R21, R0, 0x80000000, RZ, 0xfc, !PT ;  /* 0x8000000000157812 */ /* 0x000fe200078efcff */
[----:B------:R-:W-:-:S06]  /*09b0*/  UMOV UR4, URZ ;  /* 0x000000ff00047c82 */ /* 0x000fcc0008000000 */
.L_x_4:
        /* <DEDUP_REMOVED lines=11> */
[----:B------:R-:W-:-:S02]  /*0a70*/  ISETP.EQ.AND P4, PT, R18, 0x10, PT ;  /* 0x000000101200780c */ /* 0x000fc40003f82270 */
[C---:B------:R-:W-:Y:S01]  /*0a80*/  ISETP.EQ.AND P5, PT, R18.reuse, 0x14, PT ;  /* 0x000000141200780c */ /* 0x040fe20003fa2270 */
[----:B------:R-:W-:Y:S02]  /*0a90*/  VIADD R18, R18, 0x4 ;  /* 0x0000000412127836 */ /* 0x000fe40000000000 */
[----:B--2---:R-:W-:-:S03]  /*0aa0*/  IMAD.WIDE.U32 R6, R6, R21, RZ ;  /* 0x0000001506067225 */ /* 0x004fc600078e00ff */
[----:B------:R-:W-:-:S04]  /*0ab0*/  IADD3 R0, P6, PT, R6, R13, RZ ;  /* 0x0000000d06007210 */ /* 0x000fc80007fde0ff */
[----:B------:R-:W-:Y:S01]  /*0ac0*/  @P3 MOV R16, R0 ;  /* 0x0000000000103202 */ /* 0x000fe20000000f00 */
[----:B------:R-:W-:Y:S02]  /*0ad0*/  IMAD.X R13, R7, 0x1, R19, P6 ;  /* 0x00000001070d7824 */ /* 0x000fe400030e0613 */
[--C-:B------:R-:W-:Y:S02]  /*0ae0*/  @P0 IMAD.MOV.U32 R5, RZ, RZ, R0.reuse ;  /* 0x000000ffff050224 */ /* 0x100fe400078e0000 */
[--C-:B------:R-:W-:Y:S02]  /*0af0*/  @P1 IMAD.MOV.U32 R14, RZ, RZ, R0.reuse ;  /* 0x000000ffff0e1224 */ /* 0x100fe400078e0000 */
[--C-:B------:R-:W-:Y:S02]  /*0b00*/  @P2 IMAD.MOV.U32 R15, RZ, RZ, R0.reuse ;  /* 0x000000ffff0f2224 */ /* 0x100fe400078e0000 */
[--C-:B------:R-:W-:Y:S02]  /*0b10*/  @P4 IMAD.MOV.U32 R17, RZ, RZ, R0.reuse ;  /* 0x000000ffff114224 */ /* 0x100fe400078e0000 */
[----:B------:R-:W-:Y:S01]  /*0b20*/  @P5 IMAD.MOV.U32 R12, RZ, RZ, R0 ;  /* 0x000000ffff0c5224 */ /* 0x000fe200078e0000 */
[----:B------:R-:W-:Y:S06]  /*0b30*/  BRA.U UP0, `(.L_x_4) ;  /* 0xfffffffd00a07547 */ /* 0x000fec000b83ffff */
[----:B------:R-:W-:-:S04]  /*0b40*/  SHF.R.U32.HI R7, RZ, 0x17, R4 ;  /* 0x00000017ff077819 */ /* 0x000fc80000011604 */
[C---:B------:R-:W-:Y:S02]  /*0b50*/  LOP3.LUT R0, R7.reuse, 0xe0, RZ, 0xc0, !PT ;  /* 0x000000e007007812 */ /* 0x040fe400078ec0ff */
[----:B------:R-:W-:-:S03]  /*0b60*/  LOP3.LUT P6, RZ, R7, 0x1f, RZ, 0xc0, !PT ;  /* 0x0000001f07ff7812 */ /* 0x000fc600078cc0ff */
[----:B------:R-:W-:-:S05]  /*0b70*/  VIADD R0, R0, 0xffffff80 ;  /* 0xffffff8000007836 */ /* 0x000fca0000000000 */
[----:B------:R-:W-:-:S05]  /*0b80*/  SHF.R.U32.HI R0, RZ, 0x5, R0 ;  /* 0x00000005ff007819 */ /* 0x000fca0000011600 */
[----:B------:R-:W-:-:S05]  /*0b90*/  IMAD.U32 R10, R0, -0x4, RZ ;  /* 0xfffffffc000a7824 */ /* 0x000fca00078e00ff */
[C---:B------:R-:W-:Y:S02]  /*0ba0*/  ISETP.EQ.AND P3, PT, R10.reuse, -0x18, PT ;  /* 0xffffffe80a00780c */ /* 0x040fe40003f62270 */
[C---:B------:R-:W-:Y:S02]  /*0bb0*/  ISETP.EQ.AND P4, PT, R10.reuse, -0x14, PT ;  /* 0xffffffec0a00780c */ /* 0x040fe40003f82270 */
[C---:B------:R-:W-:Y:S02]  /*0bc0*/  ISETP.EQ.AND P2, PT, R10.reuse, -0x10, PT ;  /* 0xfffffff00a00780c */ /* 0x040fe40003f42270 */
[C---:B------:R-:W-:Y:S02]  /*0bd0*/  ISETP.EQ.AND P1, PT, R10.reuse, -0xc, PT ;  /* 0xfffffff40a00780c */ /* 0x040fe40003f22270 */
[C---:B------:R-:W-:Y:S02]  /*0be0*/  ISETP.EQ.AND P0, PT, R10.reuse, -0x8, PT ;  /* 0xfffffff80a00780c */ /* 0x040fe40003f02270 */
[----:B------:R-:W-:-:S03]  /*0bf0*/  ISETP.EQ.AND P5, PT, R10, RZ, PT ;  /* 0x000000ff0a00720c */ /* 0x000fc60003fa2270 */
[----:B------:R-:W-:Y:S01]  /*0c00*/  @P3 IMAD.MOV.U32 R0, RZ, RZ, R5 ;  /* 0x000000ffff003224 */ /* 0x000fe200078e0005 */
[C---:B------:R-:W-:Y:S01]  /*0c10*/  ISETP.EQ.AND P3, PT, R10.reuse, -0x4, PT ;  /* 0xfffffffc0a00780c */ /* 0x040fe20003f62270 */
[--C-:B------:R-:W-:Y:S01]  /*0c20*/  @P4 IMAD.MOV.U32 R0, RZ, RZ, R14.reuse ;  /* 0x000000ffff004224 */ /* 0x100fe200078e000e */
[----:B------:R-:W-:Y:S01]  /*0c30*/  @P4 MOV R6, R5 ;  /* 0x0000000500064202 */ /* 0x000fe20000000f00 */
[----:B------:R-:W-:Y:S01]  /*0c40*/  @P2 IMAD.MOV.U32 R6, RZ, RZ, R14 ;  /* 0x000000ffff062224 */ /* 0x000fe200078e000e */
[----:B------:R-:W-:Y:S01]  /*0c50*/  ISETP.EQ.AND P4, PT, R10, 0x4, PT ;  /* 0x000000040a00780c */ /* 0x000fe20003f82270 */
[--C-:B------:R-:W-:Y:S02]  /*0c60*/  @P2 IMAD.MOV.U32 R0, RZ, RZ, R15.reuse ;  /* 0x000000ffff002224 */ /* 0x100fe400078e000f */
[----:B------:R-:W-:Y:S02]  /*0c70*/  @P1 IMAD.MOV.U32 R6, RZ, RZ, R15 ;  /* 0x000000ffff061224 */ /* 0x000fe400078e000f */
[--C-:B------:R-:W-:Y:S01]  /*0c80*/  @P1 IMAD.MOV.U32 R0, RZ, RZ, R16.reuse ;  /* 0x000000ffff001224 */ /* 0x100fe200078e0010 */
[----:B------:R-:W-:Y:S01]  /*0c90*/  @P0 MOV R0, R17 ;  /* 0x0000001100000202 */ /* 0x000fe20000000f00 */
[----:B------:R-:W-:-:S02]  /*0ca0*/  @P0 IMAD.MOV.U32 R6, RZ, RZ, R16 ;  /* 0x000000ffff060224 */ /* 0x000fc400078e0010 */
[----:B------:R-:W-:Y:S02]  /*0cb0*/  @P3 IMAD.MOV.U32 R6, RZ, RZ, R17 ;  /* 0x000000ffff063224 */ /* 0x000fe400078e0011 */
[--C-:B------:R-:W-:Y:S02]  /*0cc0*/  @P3 IMAD.MOV.U32 R0, RZ, RZ, R12.reuse ;  /* 0x000000ffff003224 */ /* 0x100fe400078e000c */
[----:B------:R-:W-:Y:S02]  /*0cd0*/  @P5 IMAD.MOV.U32 R6, RZ, RZ, R12 ;  /* 0x000000ffff065224 */ /* 0x000fe400078e000c */
[--C-:B------:R-:W-:Y:S02]  /*0ce0*/  @P5 IMAD.MOV.U32 R0, RZ, RZ, R13.reuse ;  /* 0x000000ffff005224 */ /* 0x100fe400078e000d */
[----:B------:R-:W-:Y:S01]  /*0cf0*/  @P4 IMAD.MOV.U32 R6, RZ, RZ, R13 ;  /* 0x000000ffff064224 */ /* 0x000fe200078e000d */
[----:B------:R-:W-:Y:S06]  /*0d00*/  @!P6 BRA `(.L_x_5) ;  /* 0x000000000028e947 */ /* 0x000fec0003800000 */
[----:B------:R-:W-:Y:S01]  /*0d10*/  @P1 IMAD.MOV.U32 R5, RZ, RZ, R14 ;  /* 0x000000ffff051224 */ /* 0x000fe200078e000e */
[----:B------:R-:W-:Y:S01]  /*0d20*/  @P0 MOV R5, R15 ;  /* 0x0000000f00050202 */ /* 0x000fe20000000f00 */
[----:B------:R-:W-:Y:S01]  /*0d30*/  @P3 IMAD.MOV.U32 R5, RZ, RZ, R16 ;  /* 0x000000ffff053224 */ /* 0x000fe200078e0010 */
[----:B------:R-:W-:Y:S01]  /*0d40*/  ISETP.EQ.AND P0, PT, R10, 0x8, PT ;  /* 0x000000080a00780c */ /* 0x000fe20003f02270 */
[----:B------:R-:W-:Y:S01]  /*0d50*/  @P5 IMAD.MOV.U32 R5, RZ, RZ, R17 ;  /* 0x000000ffff055224 */ /* 0x000fe200078e0011 */
[----:B------:R-:W-:Y:S01]  /*0d60*/  LOP3.LUT R7, R7, 0x1f, RZ, 0xc0, !PT ;  /* 0x0000001f07077812 */ /* 0x000fe200078ec0ff */
[----:B------:R-:W-:-:S03]  /*0d70*/  @P4 IMAD.MOV.U32 R5, RZ, RZ, R12 ;  /* 0x000000ffff054224 */ /* 0x000fc600078e000c */
[----:B------:R-:W-:-:S07]  /*0d80*/  SHF.L.W.U32.HI R0, R6, R7, R0 ;  /* 0x0000000706007219 */ /* 0x000fce0000010e00 */
[----:B------:R-:W-:-:S05]  /*0d90*/  @P0 IMAD.MOV.U32 R5, RZ, RZ, R13 ;  /* 0x000000ffff050224 */ /* 0x000fca00078e000d */
[----:B------:R-:W-:-:S07]  /*0da0*/  SHF.L.W.U32.HI R6, R5, R7, R6 ;  /* 0x0000000705067219 */ /* 0x000fce0000010e06 */
.L_x_5:
[C-C-:B------:R-:W-:Y:S01]  /*0db0*/  SHF.L.W.U32.HI R5, R6.reuse, 0x2, R0.reuse ;  /* 0x0000000206057819 */ /* 0x140fe20000010e00 */
[----:B------:R-:W-:Y:S01]  /*0dc0*/  IMAD.SHL.U32 R6, R6, 0x4, RZ ;  /* 0x0000000406067824 */ /* 0x000fe200078e00ff */
[----:B------:R-:W-:Y:S01]  /*0dd0*/  UMOV UR8, 0x54442d19 ;  /* 0x54442d1900087882 */ /* 0x000fe20000000000 */
[----:B------:R-:W-:Y:S01]  /*0de0*/  UMOV UR9, 0x3bf921fb ;  /* 0x3bf921fb00097882 */ /* 0x000fe20000000000 */
[----:B------:R-:W-:Y:S02]  /*0df0*/  SHF.R.S32.HI R7, RZ, 0x1f, R5 ;  /* 0x0000001fff077819 */ /* 0x000fe40000011405 */
[----:B------:R-:W-:Y:S02]  /*0e00*/  SHF.R.U32.HI R0, RZ, 0x1e, R0 ;  /* 0x0000001eff007819 */ /* 0x000fe40000011600 */
[C---:B------:R-:W-:Y:S02]  /*0e10*/  LOP3.LUT R12, R7.reuse, R6, RZ, 0x3c, !PT ;  /* 0x00000006070c7212 */ /* 0x040fe400078e3cff */
[----:B------:R-:W-:-:S02]  /*0e20*/  LOP3.LUT R13, R7, R5, RZ, 0x3c, !PT ;  /* 0x00000005070d7212 */ /* 0x000fc400078e3cff */
[----:B------:R-:W-:Y:S02]  /*0e30*/  ISETP.GE.AND P1, PT, R4, RZ, PT ;  /* 0x000000ff0400720c */ /* 0x000fe40003f26270 */
[----:B------:R-:W0:Y:S01]  /*0e40*/  I2F.F64.S64 R6, R12 ;  /* 0x0000000c00067312 */ /* 0x000e220000301c00 */
[----:B------:R-:W-:-:S04]  /*0e50*/  LOP3.LUT R4, R5, R4, RZ, 0x3c, !PT ;  /* 0x0000000405047212 */ /* 0x000fc800078e3cff */
[----:B------:R-:W-:Y:S01]  /*0e60*/  ISETP.GE.AND P0, PT, R4, RZ, PT ;  /* 0x000000ff0400720c */ /* 0x000fe20003f06270 */
[----:B0-----:R-:W-:Y:S01]  /*0e70*/  DMUL R10, R6, UR8 ;  /* 0x00000008060a7c28 */ /* 0x001fe20008000000 */
[----:B------:R-:W-:-:S05]  /*0e80*/  LEA.HI R6, R5, R0, RZ, 0x1 ;  /* 0x0000000005067211 */ /* 0x000fca00078f08ff */
[----:B------:R-:W-:-:S04]  /*0e90*/  IMAD.MOV R0, RZ, RZ, -R6 ;  /* 0x000000ffff007224 */ /* 0x000fc800078e0a06 */
[----:B------:R-:W0:Y:S01]  /*0ea0*/  F2F.F32.F64 R10, R10 ;  /* 0x0000000a000a7310 */ /* 0x000e220000301000 */
[----:B------:R-:W-:Y:S02]  /*0eb0*/  @!P1 MOV R6, R0 ;  /* 0x0000000000069202 */ /* 0x000fe40000000f00 */
[----:B0-----:R-:W-:-:S07]  /*0ec0*/  FSEL R7, -R10, R10, !P0 ;  /* 0x0000000a0a077208 */ /* 0x001fce0004000100 */
.L_x_3:
[----:B------:R-:W-:Y:S01]  /*0ed0*/  ISETP.GE.U32.AND P0, PT, R2, UR12, PT ;  /* 0x0000000c02007c0c */ /* 0x000fe2000bf06070 */
[----:B------:R-:W-:Y:S01]  /*0ee0*/  FMUL R5, R7, R7 ;  /* 0x0000000707057220 */ /* 0x000fe20000400000 */
[----:B------:R-:W-:Y:S01]  /*0ef0*/  LOP3.LUT R0, R6, 0x1, RZ, 0xc0, !PT ;  /* 0x0000000106007812 */ /* 0x000fe200078ec0ff */
[----:B------:R-:W-:Y:S01]  /*0f00*/  IMAD.MOV.U32 R4, RZ, RZ, 0x3effffff ;  /* 0x3effffffff047424 */ /* 0x000fe200078e00ff */
[----:B------:R-:W-:Y:S01]  /*0f10*/  ISETP.GE.U32.AND.EX P0, PT, RZ, UR13, PT, P0 ;  /* 0x0000000dff007c0c */ /* 0x000fe2000bf06100 */
[----:B------:R-:W-:Y:S01]  /*0f20*/  FFMA R8, R5, R8, -0.0013887860113754868507 ;  /* 0xbab607ed05087423 */ /* 0x000fe20000000008 */
[----:B------:R-:W-:Y:S01]  /*0f30*/  ISETP.NE.U32.AND P1, PT, R0, 0x1, PT ;  /* 0x000000010000780c */ /* 0x000fe20003f25070 */
[----:B------:R-:W-:-:S03]  /*0f40*/  IMAD.MOV.U32 R0, RZ, RZ, 0x3d2aaabb ;  /* 0x3d2aaabbff007424 */ /* 0x000fc600078e00ff */
[----:B------:R-:W-:Y:S02]  /*0f50*/  FSEL R8, R8, -0.00019574658654164522886, !P1 ;  /* 0xb94d415308087808 */ /* 0x000fe40004800000 */
[----:B------:R-:W-:Y:S02]  /*0f60*/  FSEL R0, R0, 0.0083327032625675201416, !P1 ;  /* 0x3c0885e400007808 */ /* 0x000fe40004800000 */
[----:B------:R-:W-:-:S03]  /*0f70*/  FSEL R4, -R4, -0.16666662693023681641, !P1 ;  /* 0xbe2aaaa804047808 */ /* 0x000fc60004800100 */
[----:B------:R-:W-:Y:S01]  /*0f80*/  FFMA R8, R5, R8, R0 ;  /* 0x0000000805087223 */ /* 0x000fe20000000000 */
[----:B------:R-:W-:Y:S06]  /*0f90*/  @P0 EXIT ;  /* 0x000000000000094d */ /* 0x000fec0003800000 */
[----:B------:R-:W-:Y:S01]  /*0fa0*/  FSEL R0, R7, 1, P1 ;  /* 0x3f80000007007808 */ /* 0x000fe20000800000 */
[C---:B------:R-:W-:Y:S01]  /*0fb0*/  FFMA R4, R5.reuse, R8, R4 ;  /* 0x0000000805047223 */ /* 0x040fe20000000004 */
[----:B------:R-:W-:Y:S01]  /*0fc0*/  LOP3.LUT P0, RZ, R6, 0x2, RZ, 0xc0, !PT ;  /* 0x0000000206ff7812 */ /* 0x000fe2000780c0ff */
[----:B------:R-:W-:Y:S01]  /*0fd0*/  IMAD.MOV.U32 R6, RZ, RZ, 0x1 ;  /* 0x00000001ff067424 */ /* 0x000fe200078e00ff */
[----:B------:R-:W0:Y:S01]  /*0fe0*/  LDCU UR4, c[0x0][0x360] ;  /* 0x00006c00ff0477ac */ /* 0x000e220008000800 */
[----:B------:R-:W-:Y:S01]  /*0ff0*/  FFMA R5, R5, R0, RZ ;  /* 0x0000000005057223 */ /* 0x000fe200000000ff */
[----:B------:R-:W-:Y:S02]  /*1000*/  IMAD.MOV.U32 R13, RZ, RZ, RZ ;  /* 0x000000ffff0d7224 */ /* 0x000fe400078e00ff */
[CC--:B------:R-:W-:Y:S01]  /*1010*/  SHF.L.U64.HI R12, R6.reuse, R3.reuse, RZ ;  /* 0x00000003060c7219 */ /* 0x0c0fe200000102ff */
[----:B------:R-:W-:Y:S01]  /*1020*/  FFMA R0, R5, R4, R0 ;  /* 0x0000000405007223 */ /* 0x000fe20000000000 */
[----:B------:R-:W-:Y:S01]  /*1030*/  SHF.L.U32 R3, R6, R3, RZ ;  /* 0x0000000306037219 */ /* 0x000fe200000006ff */
[----:B------:R-:W1:Y:S04]  /*1040*/  LDCU.64 UR8, c[0x0][0x398] ;  /* 0x00007300ff0877ac */ /* 0x000e680008000a00 */
[----:B------:R-:W-:-:S07]  /*1050*/  @P0 FADD R0, RZ, -R0 ;  /* 0x80000000ff000221 */ /* 0x000fce0000000000 */
.L_x_6:
[C---:B------:R-:W-:Y:S02]  /*1060*/  LOP3.LUT P0, RZ, R2.reuse, R3, RZ, 0xc0, !PT ;  /* 0x0000000302ff7212 */ /* 0x040fe4000780c0ff */
[C---:B------:R-:W-:Y:S02]  /*1070*/  LEA R4, P1, R2.reuse, UR5, 0x3 ;  /* 0x0000000502047c11 */ /* 0x040fe4000f8218ff */
[----:B------:R-:W-:Y:S02]  /*1080*/  LOP3.LUT P0, RZ, R13, R12, RZ, 0xc0, P0 ;  /* 0x0000000c0dff7212 */ /* 0x000fe4000000c0ff */
[----:B------:R-:W-:-:S11]  /*1090*/  LEA.HI.X R5, R2, UR6, R13, 0x3, P1 ;  /* 0x0000000602057c11 */ /* 0x000fd600088f1c0d */
[----:B------:R-:W2:Y:S02]  /*10a0*/  @P0 LDG.E.64 R6, desc[UR10][R4.64] ;  /* 0x0000000a04060981 */ /* 0x000ea4000c1e1b00 */
[-C--:B--2---:R-:W-:Y:S01]  /*10b0*/  @P0 FMUL R8, R0, R7.reuse ;  /* 0x0000000700080220 */ /* 0x084fe20000400000 */
[----:B------:R-:W-:-:S03]  /*10c0*/  @P0 FMUL R11, R9, R7 ;  /* 0x00000007090b0220 */ /* 0x000fc60000400000 */
[-C--:B------:R-:W-:Y:S01]  /*10d0*/  @P0 FFMA R10, R9, R6.reuse, -R8 ;  /* 0x00000006090a0223 */ /* 0x080fe20000000808 */
[----:B------:R-:W-:-:S05]  /*10e0*/  @P0 FFMA R11, R0, R6, R11 ;  /* 0x00000006000b0223 */ /* 0x000fca000000000b */
[----:B------:R2:W-:Y:S04]  /*10f0*/  @P0 STG.E.64 desc[UR10][R4.64], R10 ;  /* 0x0000000a04000986 */ /* 0x0005e8000c101b0a */
[----:B------:R-:W3:Y:S01]  /*1100*/  @!P0 LDG.E.64 R14, desc[UR10][R4.64] ;  /* 0x0000000a040e8981 */ /* 0x000ee2000c1e1b00 */
[----:B0-----:R-:W-:-:S05]  /*1110*/  VIADD R2, R2, UR4 ;  /* 0x0000000402027c36 */ /* 0x001fca0008000000 */
[----:B------:R-:W-:Y:S01]  /*1120*/  SHF.R.S32.HI R13, RZ, 0x1f, R2 ;  /* 0x0000001fff0d7819 */ /* 0x000fe20000011402 */
[C---:B---3--:R-:W-:Y:S01]  /*1130*/  @!P0 FMUL R6, R0.reuse, R15 ;  /* 0x0000000f00068220 */ /* 0x048fe20000400000 */
[----:B------:R-:W-:-:S03]  /*1140*/  @!P0 FMUL R8, R0, R14 ;  /* 0x0000000e00088220 */ /* 0x000fc60000400000 */
[C---:B------:R-:W-:Y:S01]  /*1150*/  @!P0 FFMA R6, R9.reuse, R14, R6 ;  /* 0x0000000e09068223 */ /* 0x040fe20000000006 */
[----:B------:R-:W-:-:S05]  /*1160*/  @!P0 FFMA R7, R9, R15, -R8 ;  /* 0x0000000f09078223 */ /* 0x000fca0000000808 */
[----:B------:R2:W-:Y:S01]  /*1170*/  @!P0 STG.E.64 desc[UR10][R4.64], R6 ;  /* 0x0000000604008986 */ /* 0x0005e2000c101b0a */
[----:B-1----:R-:W-:-:S04]  /*1180*/  ISETP.GE.U32.AND P0, PT, R2, UR8, PT ;  /* 0x0000000802007c0c */ /* 0x002fc8000bf06070 */
[----:B------:R-:W-:-:S13]  /*1190*/  ISETP.GE.U32.AND.EX P0, PT, R13, UR9, PT, P0 ;  /* 0x000000090d007c0c */ /* 0x000fda000bf06100 */
[----:B--2---:R-:W-:Y:S05]  /*11a0*/  @!P0 BRA `(.L_x_6) ;  /* 0xfffffffc00ac8947 */ /* 0x004fea000383ffff */
[----:B------:R-:W-:Y:S05]  /*11b0*/  EXIT ;  /* 0x000000000000794d */ /* 0x000fea0003800000 */
.L_x_7:
[----:B------:R-:W-:-:S00]  /*11c0*/  BRA `(.L_x_7) ;  /* 0xfffffffc00fc7947 */ /* 0x000fc0000383ffff */
[----:B------:R-:W-:-:S00]  /*11d0*/  NOP ;  /* 0x0000000000007918 */ /* 0x000fc00000000000 */
        /* <DEDUP_REMOVED lines=10> */
.L_x_16:


//--------------------- .text._Z25fused_ry_rotations_kernelP6float2PKfiim --------------------------
	.section	.text._Z25fused_ry_rotations_kernelP6float2PKfiim,"ax",@progbits
	.align	128
        .global         _Z25fused_ry_rotations_kernelP6float2PKfiim
        .type           _Z25fused_ry_rotations_kernelP6float2PKfiim,@function
        .size           _Z25fused_ry_rotations_kernelP6float2PKfiim,(.L_x_17 - _Z25fused_ry_rotations_kernelP6float2PKfiim)
        .other          _Z25fused_ry_rotations_kernelP6float2PKfiim,@"STO_CUDA_ENTRY STV_DEFAULT"
_Z25fused_ry_rotations_kernelP6float2PKfiim:
.text._Z25fused_ry_rotations_kernelP6float2PKfiim:
        /* <DEDUP_REMOVED lines=23> */
[----:B------:R-:W-:-:S04]  /*0170*/  FSETP.GE.AND P0, PT, |R5|, 105615, PT ;  /* 0x47ce47800500780b */ /* 0x000fc80003f06200 */
[----:B------:R-:W-:Y:S01]  /*0180*/  P2R R6, PR, RZ, 0x1 ;  /* 0x00000001ff067803 */ /* 0x000fe20000000000 */
[----:B------:R-:W1:Y:S02]  /*0190*/  F2I.NTZ R0, R0 ;  /* 0x0000000000007305 */ /* 0x000e640000203100 */
[----:B-1----:R-:W-:Y:S01]  /*01a0*/  I2FP.F32.S32 R4, R0 ;  /* 0x0000000000047245 */ /* 0x002fe20000201400 */
[----:B------:R-:W-:-:S04]  /*01b0*/  IMAD.MOV.U32 R8, RZ, RZ, R0 ;  /* 0x000000ffff087224 */ /* 0x000fc800078e0000 */
[----:B------:R-:W-:-:S04]  /*01c0*/  FFMA R9, R4, -1.5707962512969970703, R5 ;  /* 0xbfc90fda04097823 */ /* 0x000fc80000000005 */
[----:B------:R-:W-:-:S04]  /*01d0*/  FFMA R9, R4, -7.5497894158615963534e-08, R9 ;  /* 0xb3a2216804097823 */ /* 0x000fc80000000009 */
[----:B------:R-:W-:-:S04]  /*01e0*/  FFMA R7, R4, -5.3903029534742383927e-15, R9 ;  /* 0xa7c234c504077823 */ /* 0x000fc80000000009 */
[----:B------:R-:W-:Y:S01]  /*01f0*/  IMAD.MOV.U32 R4, RZ, RZ, R7 ;  /* 0x000000ffff047224 */ /* 0x000fe200078e0007 */
[----:B0-----:R-:W-:Y:S06]  /*0200*/  @!P0 BRA `(.L_x_8) ;  /* 0x0000000400748947 */ /* 0x001fec0003800000 */
[----:B------:R-:W-:-:S13]  /*0210*/  FSETP.NEU.AND P0, PT, |R5|, +INF , PT ;  /* 0x7f8000000500780b */ /* 0x000fda0003f0d200 */
[----:B------:R-:W-:Y:S01]  /*0220*/  @!P0 FMUL R4, RZ, R5 ;  /* 0x00000005ff048220 */ /* 0x000fe20000400000 */
[----:B------:R-:W-:Y:S01]  /*0230*/  @!P0 IMAD.MOV.U32 R0, RZ, RZ, RZ ;  /* 0x000000ffff008224 */ /* 0x000fe200078e00ff */
[----:B------:R-:W-:Y:S06]  /*0240*/  @!P0 BRA `(.L_x_8) ;  /* 0x0000000400648947 */ /* 0x000fec0003800000 */
[----:B------:R-:W-:Y:S01]  /*0250*/  IMAD.SHL.U32 R4, R5, 0x100, RZ ;  /* 0x0000010005047824 */ /* 0x000fe200078e00ff */
[----:B------:R-:W0:Y:S01]  /*0260*/  LDCU.64 UR10, c[0x4][URZ] ;  /* 0x01000000ff0a77ac */ /* 0x000e220008000a00 */
[----:B------:R-:W-:Y:S02]  /*0270*/  IMAD.MOV.U32 R0, RZ, RZ, RZ ;  /* 0x000000ffff007224 */ /* 0x000fe400078e00ff */
[----:B------:R-:W-:Y:S01]  /*0280*/  IMAD.MOV.U32 R19, RZ, RZ, RZ ;  /* 0x000000ffff137224 */ /* 0x000fe200078e00ff */
[----:B------:R-:W-:Y:S01]  /*0290*/  LOP3.LUT R4, R4, 0x80000000, RZ, 0xfc, !PT ;  /* 0x8000000004047812 */ /* 0x000fe200078efcff */
[----:B------:R-:W-:Y:S01]  /*02a0*/  IMAD.MOV.U32 R20, RZ, RZ, RZ ;  /* 0x000000ffff147224 */ /* 0x000fe200078e00ff */
[----:B------:R-:W-:-:S06]  /*02b0*/  UMOV UR4, URZ ;  /* 0x000000ff00047c82 */ /* 0x000fcc0008000000 */
.L_x_9:
        /* <DEDUP_REMOVED lines=14> */
[----:B------:R-:W-:Y:S01]  /*03a0*/  IADD3.X R0, PT, PT, R11, R19, RZ, P2, !PT ;  /* 0x000000130b007210 */ /* 0x000fe200017fe4ff */
[--C-:B------:R-:W-:Y:S01]  /*03b0*/  @P0 IMAD.MOV.U32 R6, RZ, RZ, R9.reuse ;  /* 0x000000ffff060224 */ /* 0x100fe200078e0009 */
        /* <DEDUP_REMOVED lines=23> */
[--C-:B------:R-:W-:Y:S01]  /*0530*/  @P4 IMAD.MOV.U32 R9, RZ, RZ, R15.reuse ;  /* 0x000000ffff094224 */ /* 0x100fe200078e000f */
[----:B------:R-:W-:Y:S01]  /*0540*/  ISETP.EQ.AND P4, PT, R12, RZ, PT ;  /* 0x000000ff0c00720c */ /* 0x000fe20003f82270 */
[----:B------:R-:W-:Y:S02]  /*0550*/  @P0 IMAD.MOV.U32 R10, RZ, RZ, R15 ;  /* 0x000000ffff0a0224 */ /* 0x000fe400078e000f */
[--C-:B------:R-:W-:Y:S02]  /*0560*/  @P0 IMAD.MOV.U32 R9, RZ, RZ, R16.reuse ;  /* 0x000000ffff090224 */ /* 0x100fe400078e0010 */
[----:B------:R-:W-:-:S02]  /*0570*/  @P1 IMAD.MOV.U32 R10, RZ, RZ, R16 ;  /* 0x000000ffff0a1224 */ /* 0x000fc400078e0010 */
[--C-:B------:R-:W-:Y:S01]  /*0580*/  @P1 IMAD.MOV.U32 R9, RZ, RZ, R17.reuse ;  /* 0x000000ffff091224 */ /* 0x100fe200078e0011 */
[----:B------:R-:W-:Y:S01]  /*0590*/  @P2 MOV R9, R18 ;  /* 0x0000001200092202 */ /* 0x000fe20000000f00 */
[----:B------:R-:W-:Y:S02]  /*05a0*/  @P2 IMAD.MOV.U32 R10, RZ, RZ, R17 ;  /* 0x000000ffff0a2224 */ /* 0x000fe400078e0011 */
[----:B------:R-:W-:Y:S02]  /*05b0*/  @P3 IMAD.MOV.U32 R10, RZ, RZ, R18 ;  /* 0x000000ffff0a3224 */ /* 0x000fe400078e0012 */
[--C-:B------:R-:W-:Y:S02]  /*05c0*/  @P3 IMAD.MOV.U32 R9, RZ, RZ, R14.reuse ;  /* 0x000000ffff093224 */ /* 0x100fe400078e000e */
[----:B------:R-:W-:Y:S02]  /*05d0*/  @P4 IMAD.MOV.U32 R10, RZ, RZ, R14 ;  /* 0x000000ffff0a4224 */ /* 0x000fe400078e000e */
[----:B------:R-:W-:-:S02]  /*05e0*/  @P4 IMAD.MOV.U32 R9, RZ, RZ, R0 ;  /* 0x000000ffff094224 */ /* 0x000fc400078e0000 */
[----:B------:R-:W-:Y:S01]  /*05f0*/  @P5 IMAD.MOV.U32 R10, RZ, RZ, R0 ;  /* 0x000000ffff0a5224 */ /* 0x000fe200078e0000 */
[----:B------:R-:W-:Y:S06]  /*0600*/  @!P6 BRA `(.L_x_10) ;  /* 0x00000000002ce947 */ /* 0x000fec0003800000 */
[----:B------:R-:W-:Y:S01]  /*0610*/  @P0 IMAD.MOV.U32 R11, RZ, RZ, R6 ;  /* 0x000000ffff0b0224 */ /* 0x000fe200078e0006 */
[----:B------:R-:W-:Y:S01]  /*0620*/  ISETP.EQ.AND P0, PT, R12, 0x8, PT ;  /* 0x000000080c00780c */ /* 0x000fe20003f02270 */
[----:B------:R-:W-:Y:S01]  /*0630*/  @P1 IMAD.MOV.U32 R11, RZ, RZ, R15 ;  /* 0x000000ffff0b1224 */ /* 0x000fe200078e000f */
[----:B------:R-:W-:Y:S01]  /*0640*/  LOP3.LUT R4, R4, 0x1f, RZ, 0xc0, !PT ;  /* 0x0000001f04047812 */ /* 0x000fe200078ec0ff */
[----:B------:R-:W-:Y:S01]  /*0650*/  @P2 IMAD.MOV.U32 R11, RZ, RZ, R16 ;  /* 0x000000ffff0b2224 */ /* 0x000fe200078e0010 */
[----:B------:R-:W-:Y:S01]  /*0660*/  @P3 MOV R11, R17 ;  /* 0x00000011000b3202 */ /* 0x000fe20000000f00 */
[----:B------:R-:W-:Y:S01]  /*0670*/  @P4 IMAD.MOV.U32 R11, RZ, RZ, R18 ;  /* 0x000000ffff0b4224 */ /* 0x000fe200078e0012 */
[----:B------:R-:W-:Y:S01]  /*0680*/  SHF.L.W.U32.HI R9, R10, R4, R9 ;  /* 0x000000040a097219 */ /* 0x000fe20000010e09 */
[----:B------:R-:W-:-:S06]  /*0690*/  @P5 IMAD.MOV.U32 R11, RZ, RZ, R14 ;  /* 0x000000ffff0b5224 */ /* 0x000fcc00078e000e */
[----:B------:R-:W-:-:S05]  /*06a0*/  @P0 IMAD.MOV.U32 R11, RZ, RZ, R0 ;  /* 0x000000ffff0b0224 */ /* 0x000fca00078e0000 */
[----:B------:R-:W-:-:S07]  /*06b0*/  SHF.L.W.U32.HI R10, R11, R4, R10 ;  /* 0x000000040b0a7219 */ /* 0x000fce0000010e0a */
.L_x_10:
        /* <DEDUP_REMOVED lines=12> */
[----:B------:R-:W-:-:S03]  /*0780*/  ISETP.GE.AND P1, PT, R9, RZ, PT ;  /* 0x000000ff0900720c */ /* 0x000fc60003f26270 */
[----:B------:R-:W-:-:S04]  /*0790*/  IMAD.MOV R4, RZ, RZ, -R0 ;  /* 0x000000ffff047224 */ /* 0x000fc800078e0a00 */
[----:B------:R-:W-:Y:S01]  /*07a0*/  @!P0 IMAD.MOV.U32 R0, RZ, RZ, R4 ;  /* 0x000000ffff008224 */ /* 0x000fe200078e0004 */
[----:B0-----:R-:W-:-:S10]  /*07b0*/  DMUL R12, R10, UR4 ;  /* 0x000000040a0c7c28 */ /* 0x001fd40008000000 */
[----:B------:R-:W0:Y:S02]  /*07c0*/  F2F.F32.F64 R12, R12 ;  /* 0x0000000c000c7310 */ /* 0x000e240000301000 */
[----:B0-----:R-:W-:-:S07]  /*07d0*/  FSEL R4, -R12, R12, !P1 ;  /* 0x0000000c0c047208 */ /* 0x001fce0004800100 */
.L_x_8:
[----:B------:R-:W-:Y:S02]  /*07e0*/  IMAD.MOV.U32 R9, RZ, RZ, 0x37cbac00 ;  /* 0x37cbac00ff097424 */ /* 0x000fe400078e00ff */
[----:B------:R-:W-:Y:S01]  /*07f0*/  FMUL R10, R4, R4 ;  /* 0x00000004040a7220 */ /* 0x000fe20000400000 */
[C---:B------:R-:W-:Y:S01]  /*0800*/  LOP3.LUT R12, R0.reuse, 0x1, RZ, 0xc0, !PT ;  /* 0x00000001000c7812 */ /* 0x040fe200078ec0ff */
[----:B------:R-:W-:Y:S01]  /*0810*/  IMAD.MOV.U32 R13, RZ, RZ, 0x3c0885e4 ;  /* 0x3c0885e4ff0d7424 */ /* 0x000fe200078e00ff */
[----:B------:R-:W-:Y:S01]  /*0820*/  IADD3 R0, PT, PT, R0, 0x1, RZ ;  /* 0x0000000100007810 */ /* 0x000fe20007ffe0ff */
[----:B------:R-:W-:Y:S01]  /*0830*/  FFMA R11, R10, R9, -0.0013887860113754868507 ;  /* 0xbab607ed0a0b7423 */ /* 0x000fe20000000009 */
[----:B------:R-:W-:Y:S01]  /*0840*/  ISETP.NE.U32.AND P0, PT, R12, 0x1, PT ;  /* 0x000000010c00780c */ /* 0x000fe20003f05070 */
[----:B------:R-:W-:Y:S01]  /*0850*/  IMAD.MOV.U32 R12, RZ, RZ, 0x3e2aaaa8 ;  /* 0x3e2aaaa8ff0c7424 */ /* 0x000fe200078e00ff */
[----:B------:R-:W-:Y:S01]  /*0860*/  LOP3.LUT P1, RZ, R0, 0x2, RZ, 0xc0, !PT ;  /* 0x0000000200ff7812 */ /* 0x000fe2000782c0ff */
[----:B------:R-:W-:Y:S01]  /*0870*/  USHF.R.U64 UR5, UR8, 0x1, UR9 ;  /* 0x0000000108057899 */ /* 0x000fe20008001209 */
[----:B------:R-:W-:-:S02]  /*0880*/  FSEL R11, R11, -0.00019574658654164522886, P0 ;  /* 0xb94d41530b0b7808 */ /* 0x000fc40000000000 */
[----:B------:R-:W-:Y:S02]  /*0890*/  FSEL R13, R13, 0.041666727513074874878, !P0 ;  /* 0x3d2aaabb0d0d7808 */ /* 0x000fe40004000000 */
[----:B------:R-:W-:Y:S02]  /*08a0*/  FSETP.GE.AND P2, PT, |R5|, 105615, PT ;  /* 0x47ce47800500780b */ /* 0x000fe40003f46200 */
        /* <DEDUP_REMOVED lines=19> */
.L_x_12:
        /* <DEDUP_REMOVED lines=16> */
[----:B------:R-:W-:Y:S01]  /*0ae0*/  IADD3.X R7, PT, PT, R11, R19, RZ, P6, !PT ;  /* 0x000000130b077210 */ /* 0x000fe200037fe4ff */
[--C-:B------:R-:W-:Y:S02]  /*0af0*/  @P0 IMAD.MOV.U32 R6, RZ, RZ, R0.reuse ;  /* 0x000000ffff060224 */ /* 0x100fe400078e0000 */
        /* <DEDUP_REMOVED lines=8> */
[----:B------:R-:W-:Y:S02]  /*0b80*/  LOP3.LUT P6, RZ, R10, 0x1f, RZ, 0xc0, !PT ;  /* 0x0000001f0aff7812 */ /* 0x000fe400078cc0ff */
[----:B------:R-:W-:-:S04]  /*0b90*/  IADD3 R0, PT, PT, R0, -0x80, RZ ;  /* 0xffffff8000007810 */ /* 0x000fc80007ffe0ff */
        /* <DEDUP_REMOVED lines=8> */
[--C-:B------:R-:W-:Y:S01]  /*0c20*/  @P3 IMAD.MOV.U32 R0, RZ, RZ, R6.reuse ;  /* 0x000000ffff003224 */ /* 0x100fe200078e0006 */
[C---:B------:R-:W-:Y:S01]  /*0c30*/  ISETP.EQ.AND P3, PT, R11.reuse, -0x4, PT ;  /* 0xfffffffc0b00780c */ /* 0x040fe20003f62270 */
[----:B------:R-:W-:Y:S02]  /*0c40*/  @P4 IMAD.MOV.U32 R8, RZ, RZ, R6 ;  /* 0x000000ffff084224 */ /* 0x000fe400078e0006 */
[--C-:B------:R-:W-:Y:S01]  /*0c50*/  @P4 IMAD.MOV.U32 R0, RZ, RZ, R15.reuse ;  /* 0x000000ffff004224 */ /* 0x100fe200078e000f */
[----:B------:R-:W-:Y:S01]  /*0c60*/  ISETP.EQ.AND P4, PT, R11, 0x4, PT ;  /* 0x000000040b00780c */ /* 0x000fe20003f82270 */
        /* <DEDUP_REMOVED lines=8> */
[----:B------:R-:W-:Y:S02]  /*0cf0*/  @P5 IMAD.MOV.U32 R8, RZ, RZ, R14 ;  /* 0x000000ffff085224 */ /* 0x000fe400078e000e */
[----:B------:R-:W-:-:S02]  /*0d00*/  @P5 IMAD.MOV.U32 R0, RZ, RZ, R7 ;  /* 0x000000ffff005224 */ /* 0x000fc400078e0007 */
[----:B------:R-:W-:Y:S01]  /*0d10*/  @P4 IMAD.MOV.U32 R8, RZ, RZ, R7 ;  /* 0x000000ffff084224 */ /* 0x000fe200078e0007 */
        /* <DEDUP_REMOVED lines=8> */
[----:B------:R-:W-:-:S07]  /*0da0*/  SHF.L.W.U32.HI R0, R8, R11, R0 ;  /* 0x0000000b08007219 */ /* 0x000fce0000010e00 */
[----:B------:R-:W-:-:S05]  /*0db0*/  @P0 IMAD.MOV.U32 R6, RZ, RZ, R7 ;  /* 0x000000ffff060224 */ /* 0x000fca00078e0007 */
[----:B------:R-:W-:-:S07]  /*0dc0*/  SHF.L.W.U32.HI R8, R6, R11, R8 ;  /* 0x0000000b06087219 */ /* 0x000fce0000010e08 */
.L_x_13:
[C---:B------:R-:W-:Y:S01]  /*0dd0*/  SHF.L.W.U32.HI R12, R8.reuse, 0x2, R0 ;  /* 0x00000002080c7819 */ /* 0x040fe20000010e00 */
        /* <DEDUP_REMOVED lines=8> */
[C---:B------:R-:W-:Y:S02]  /*0e60*/  LEA.HI R8, R12.reuse, R0, RZ, 0x1 ;  /* 0x000000000c087211 */ /* 0x040fe400078f08ff */
[----:B------:R-:W0:Y:S01]  /*0e70*/  I2F.F64.S64 R6, R6 ;  /* 0x0000000600067312 */ /* 0x000e220000301c00 */
[----:B------:R-:W-:Y:S02]  /*0e80*/  LOP3.LUT R5, R12, R5, RZ, 0x3c, !PT ;  /* 0x000000050c057212 */ /* 0x000fe400078e3cff */
[----:B------:R-:W-:Y:S02]  /*0e90*/  IMAD.MOV R0, RZ, RZ, -R8 ;  /* 0x000000ffff007224 */ /* 0x000fe400078e0a08 */
[----:B------:R-:W-:-:S04]  /*0ea0*/  ISETP.GE.AND P0, PT, R5, RZ, PT ;  /* 0x000000ff0500720c */ /* 0x000fc80003f06270 */
[----:B------:R-:W-:Y:S01]  /*0eb0*/  @!P1 MOV R8, R0 ;  /* 0x0000000000089202 */ /* 0x000fe20000000f00 */
[----:B0-----:R-:W-:-:S10]  /*0ec0*/  DMUL R10, R6, UR8 ;  /* 0x00000008060a7c28 */ /* 0x001fd40008000000 */
[----:B------:R-:W0:Y:S02]  /*0ed0*/  F2F.F32.F64 R10, R10 ;  /* 0x0000000a000a7310 */ /* 0x000e240000301000 */
[----:B0-----:R-:W-:-:S07]  /*0ee0*/  FSEL R7, -R10, R10, !P0 ;  /* 0x0000000a0a077208 */ /* 0x001fce0004000100 */
.L_x_11:
[----:B------:R-:W-:Y:S01]  /*0ef0*/  FMUL R5, R7, R7 ;  /* 0x0000000707057220 */ /* 0x000fe20000400000 */
[----:B------:R-:W-:Y:S01]  /*0f00*/  ISETP.GE.AND P2, PT, R2, UR5, PT ;  /* 0x0000000502007c0c */ /* 0x000fe2000bf46270 */
[----:B------:R-:W-:Y:S01]  /*0f10*/  IMAD.MOV.U32 R6, RZ, RZ, 0x3d2aaabb ;  /* 0x3d2aaabbff067424 */ /* 0x000fe200078e00ff */
[C---:B------:R-:W-:Y:S01]  /*0f20*/  LOP3.LUT R0, R8.reuse, 0x1, RZ, 0xc0, !PT ;  /* 0x0000000108007812 */ /* 0x040fe200078ec0ff */
[----:B------:R-:W-:Y:S01]  /*0f30*/  FFMA R9, R5, R9, -0.0013887860113754868507 ;  /* 0xbab607ed05097423 */ /* 0x000fe20000000009 */
[----:B------:R-:W-:Y:S02]  /*0f40*/  LOP3.LUT P1, RZ, R8, 0x2, RZ, 0xc0, !PT ;  /* 0x0000000208ff7812 */ /* 0x000fe4000782c0ff */
[----:B------:R-:W-:-:S04]  /*0f50*/  ISETP.NE.U32.AND P0, PT, R0, 0x1, PT ;  /* 0x000000010000780c */ /* 0x000fc80003f05070 */
[----:B------:R-:W-:Y:S01]  /*0f60*/  FSEL R0, R9, -0.00019574658654164522886, !P0 ;  /* 0xb94d415309007808 */ /* 0x000fe20004000000 */
[----:B------:R-:W-:Y:S01]  /*0f70*/  IMAD.MOV.U32 R9, RZ, RZ, 0x3effffff ;  /* 0x3effffffff097424 */ /* 0x000fe200078e00ff */
[----:B------:R-:W-:-:S04]  /*0f80*/  FSEL R6, R6, 0.0083327032625675201416, !P0 ;  /* 0x3c0885e406067808 */ /* 0x000fc80004000000 */
[----:B------:R-:W-:Y:S01]  /*0f90*/  FSEL R8, -R9, -0.16666662693023681641, !P0 ;  /* 0xbe2aaaa809087808 */ /* 0x000fe20004000100 */
[----:B------:R-:W-:Y:S01]  /*0fa0*/  FFMA R6, R5, R0, R6 ;  /* 0x0000000005067223 */ /* 0x000fe20000000006 */
[----:B------:R-:W-:Y:S01]  /*0fb0*/  FSEL R0, R7, 1, P0 ;  /* 0x3f80000007007808 */ /* 0x000fe20000000000 */
[----:B------:R-:W-:Y:S06]  /*0fc0*/  @P2 EXIT ;  /* 0x000000000000294d */ /* 0x000fec0003800000 */
[C---:B------:R-:W-:Y:S01]  /*0fd0*/  FFMA R6, R5.reuse, R6, R8 ;  /* 0x0000000605067223 */ /* 0x040fe20000000008 */
[----:B------:R-:W-:Y:S01]  /*0fe0*/  FFMA R5, R5, R0, RZ ;  /* 0x0000000005057223 */ /* 0x000fe200000000ff */
[----:B------:R-:W-:Y:S01]  /*0ff0*/  IMAD.MOV.U32 R8, RZ, RZ, -0x1 ;  /* 0xffffffffff087424 */ /* 0x000fe200078e00ff */
[----:B------:R-:W0:Y:S01]  /*1000*/  LDCU UR4, c[0x0][0x360] ;  /* 0x00006c00ff0477ac */ /* 0x000e220008000800 */
[----:B------:R-:W-:Y:S02]  /*1010*/  IMAD.MOV.U32 R10, RZ, RZ, 0x1 ;  /* 0x00000001ff0a7424 */ /* 0x000fe400078e00ff */
[----:B------:R-:W-:Y:S01]  /*1020*/  FFMA R0, R5, R6, R0 ;  /* 0x0000000605007223 */ /* 0x000fe20000000000 */
[CC--:B------:R-:W-:Y:S02]  /*1030*/  SHF.L.U64.HI R5, R8.reuse, R3.reuse, 0xffffffff ;  /* 0xffffffff08057419 */ /* 0x0c0fe40000010203 */
[-C--:B------:R-:W-:Y:S01]  /*1040*/  SHF.L.U32 R15, R8, R3.reuse, RZ ;  /* 0x00000003080f7219 */ /* 0x080fe200000006ff */
[----:B------:R-:W-:Y:S01]  /*1050*/  @P1 FADD R0, RZ, -R0 ;  /* 0x80000000ff001221 */ /* 0x000fe20000000000 */
[----:B------:R-:W-:-:S02]  /*1060*/  SHF.L.U64.HI R14, R10, R3, RZ ;  /* 0x000000030a0e7219 */ /* 0x000fc400000102ff */
[----:B------:R-:W-:-:S07]  /*1070*/  SHF.L.U32 R3, R10, R3, RZ ;  /* 0x000000030a037219 */ /* 0x000fce00000006ff */
.L_x_14:
[----:B-1----:R-:W-:Y:S02]  /*1080*/  LOP3.LUT R11, R15, R2, RZ, 0xc0, !PT ;  /* 0x000000020f0b7212 */ /* 0x002fe400078ec0ff */
[----:B------:R-:W-:-:S03]  /*1090*/  SHF.R.S32.HI R6, RZ, 0x1f, R2 ;  /* 0x0000001fff067819 */ /* 0x000fc60000011402 */
[----:B------:R-:W-:Y:S01]  /*10a0*/  IMAD.SHL.U32 R12, R11, 0x2, RZ ;  /* 0x000000020b0c7824 */ /* 0x000fe200078e00ff */
[----:B------:R-:W-:-:S04]  /*10b0*/  LOP3.LUT R8, R5, R6, RZ, 0xc0, !PT ;  /* 0x0000000605087212 */ /* 0x000fc800078ec0ff */
[----:B------:R-:W-:Y:S02]  /*10c0*/  SHF.L.U64.HI R11, R11, 0x1, R8 ;  /* 0x000000010b0b7819 */ /* 0x000fe40000010208 */
[----:B------:R-:W-:Y:S02]  /*10d0*/  LOP3.LUT R12, R12, R2, R15, 0xf4, !PT ;  /* 0x000000020c0c7212 */ /* 0x000fe400078ef40f */
[----:B------:R-:W-:Y:S02]  /*10e0*/  LOP3.LUT R11, R11, R6, R5, 0xf4, !PT ;  /* 0x000000060b0b7212 */ /* 0x000fe400078ef405 */
[----:B------:R-:W-:Y:S02]  /*10f0*/  LOP3.LUT R7, R12, R3, RZ, 0xfc, !PT ;  /* 0x000000030c077212 */ /* 0x000fe400078efcff */
[----:B------:R-:W-:Y:S02]  /*1100*/  LOP3.LUT R10, R11, R14, RZ, 0xfc, !PT ;  /* 0x0000000e0b0a7212 */ /* 0x000fe400078efcff */
[----:B------:R-:W-:-:S02]  /*1110*/  LEA R8, P1, R7, UR6, 0x3 ;  /* 0x0000000607087c11 */ /* 0x000fc4000f8218ff */
[C---:B------:R-:W-:Y:S02]  /*1120*/  LEA R6, P0, R12.reuse, UR6, 0x3 ;  /* 0x000000060c067c11 */ /* 0x040fe4000f8018ff */
[----:B------:R-:W-:Y:S02]  /*1130*/  LEA.HI.X R9, R7, UR7, R10, 0x3, P1 ;  /* 0x0000000707097c11 */ /* 0x000fe400088f1c0a */
[----:B------:R-:W-:-:S03]  /*1140*/  LEA.HI.X R7, R12, UR7, R11, 0x3, P0 ;  /* 0x000000070c077c11 */ /* 0x000fc600080f1c0b */
[----:B------:R-:W2:Y:S04]  /*1150*/  LDG.E.64 R12, desc[UR12][R8.64] ;  /* 0x0000000c080c7981 */ /* 0x000ea8000c1e1b00 */
[----:B------:R-:W3:Y:S01]  /*1160*/  LDG.E.64 R10, desc[UR12][R6.64] ;  /* 0x0000000c060a7981 */ /* 0x000ee2000c1e1b00 */
[----:B0-----:R-:W-:-:S05]  /*1170*/  VIADD R2, R2, UR4 ;  /* 0x0000000402027c36 */ /* 0x001fca0008000000 */
[----:B------:R-:W-:Y:S01]  /*1180*/  ISETP.GE.AND P0, PT, R2, UR5, PT ;  /* 0x0000000502007c0c */ /* 0x000fe2000bf06270 */
[CC--:B--2---:R-:W-:Y:S01]  /*1190*/  FMUL R17, R0.reuse, R12.reuse ;  /* 0x0000000c00117220 */ /* 0x0c4fe20000400000 */
[-C--:B------:R-:W-:Y:S01]  /*11a0*/  FMUL R16, R0, R13.reuse ;  /* 0x0000000d00107220 */ /* 0x080fe20000400000 */
[C---:B------:R-:W-:Y:S01]  /*11b0*/  FMUL R19, R4.reuse, R12 ;  /* 0x0000000c04137220 */ /* 0x040fe20000400000 */
[C---:B------:R-:W-:Y:S01]  /*11c0*/  FMUL R18, R4.reuse, R13 ;  /* 0x0000000d04127220 */ /* 0x040fe20000400000 */
[CC--:B---3--:R-:W-:Y:S01]  /*11d0*/  FFMA R12, R4.reuse, R10.reuse, -R17 ;  /* 0x0000000a040c7223 */ /* 0x0c8fe20000000811 */
[-C--:B------:R-:W-:Y:S01]  /*11e0*/  FFMA R13, R4, R11.reuse, -R16 ;  /* 0x0000000b040d7223 */ /* 0x080fe20000000810 */
[C---:B------:R-:W-:Y:S01]  /*11f0*/  FFMA R10, R0.reuse, R10, R19 ;  /* 0x0000000a000a7223 */ /* 0x040fe20000000013 */
[----:B------:R-:W-:-:S03]  /*1200*/  FFMA R11, R0, R11, R18 ;  /* 0x0000000b000b7223 */ /* 0x000fc60000000012 */
[----:B------:R1:W-:Y:S04]  /*1210*/  STG.E.64 desc[UR12][R6.64], R12 ;  /* 0x0000000c06007986 */ /* 0x0003e8000c101b0c */
[----:B------:R1:W-:Y:S01]  /*1220*/  STG.E.64 desc[UR12][R8.64], R10 ;  /* 0x0000000a08007986 */ /* 0x0003e2000c101b0c */
[----:B------:R-:W-:Y:S05]  /*1230*/  @!P0 BRA `(.L_x_14) ;  /* 0xfffffffc00908947 */ /* 0x000fea000383ffff */
[----:B------:R-:W-:Y:S05]  /*1240*/  EXIT ;  /* 0x000000000000794d */ /* 0x000fea0003800000 */
.L_x_15:
        /* <DEDUP_REMOVED lines=11> */
.L_x_17:


//--------------------- .nv.global.init           --------------------------
	.section	.nv.global.init,"aw",@progbits
	.align	4
.nv.global.init:
	.type		__cudart_i2opi_f,@object
	.size		__cudart_i2opi_f,(.L_0 - __cudart_i2opi_f)
__cudart_i2opi_f:
        /*0000*/ 	.byte	0x41, 0x90, 0x43, 0x3c, 0x99, 0x95, 0x62, 0xdb, 0xc0, 0xdd, 0x34, 0xf5, 0xd1, 0x57, 0x27, 0xfc
        /*0010*/ 	.byte	0x29, 0x15, 0x44, 0x4e, 0x6e, 0x83, 0xf9, 0xa2
.L_0:


//--------------------- .nv.shared.reserved.0     --------------------------
	.section	.nv.shared.reserved.0,"aw",@nobits
	.weak		__nv_reservedSMEM_offset_0_alias
	.size		__nv_reservedSMEM_offset_0_alias, 0, 64
	.other		__nv_reservedSMEM_offset_0_alias,@"STO_CUDA_RESERVED_SHARED STV_DEFAULT"
__nv_reservedSMEM_offset_0_alias:
	.zero		0
	.zero		64


//--------------------- .nv.constant0._Z25fused_rz_rotations_kernelP6float2PKfiim --------------------------
	.section	.nv.constant0._Z25fused_rz_rotations_kernelP6float2PKfiim,"a",@progbits
	.sectionflags	@""
	.align	4
.nv.constant0._Z25fused_rz_rotations_kernelP6float2PKfiim:
	.zero		928


//--------------------- .nv.constant0._Z25fused_ry_rotations_kernelP6float2PKfiim --------------------------
	.section	.nv.constant0._Z25fused_ry_rotations_kernelP6float2PKfiim,"a",@progbits
	.sectionflags	@""
	.align	4
.nv.constant0._Z25fused_ry_rotations_kernelP6float2PKfiim:
	.zero		928


//--------------------- SYMBOLS --------------------------

	.type		.nv.reservedSmem.offset0,@object
	.size		.nv.reservedSmem.offset0,0x4
